//
// Generated by NVIDIA NVVM Compiler
//
// Compiler Build ID: CL-36424714
// Cuda compilation tools, release 13.0, V13.0.88
// Based on NVVM 20.0.0
//

.version 9.0
.target sm_100
.address_size 64

	// .globl	_Z19rmsnorm_bf16_kernelP13__nv_bfloat16PKS_S2_if
// _ZZ14blockReduceSumfE6shared has been demoted
// _ZZ19rmsnorm_bf16_kernelP13__nv_bfloat16PKS_S2_ifE7inv_rms has been demoted

.visible .entry _Z19rmsnorm_bf16_kernelP13__nv_bfloat16PKS_S2_if(
	.param .u64 .ptr .align 1 _Z19rmsnorm_bf16_kernelP13__nv_bfloat16PKS_S2_if_param_0,
	.param .u64 .ptr .align 1 _Z19rmsnorm_bf16_kernelP13__nv_bfloat16PKS_S2_if_param_1,
	.param .u64 .ptr .align 1 _Z19rmsnorm_bf16_kernelP13__nv_bfloat16PKS_S2_if_param_2,
	.param .u32 _Z19rmsnorm_bf16_kernelP13__nv_bfloat16PKS_S2_if_param_3,
	.param .f32 _Z19rmsnorm_bf16_kernelP13__nv_bfloat16PKS_S2_if_param_4
)
{
	.reg .pred 	%p<44>;
	.reg .b16 	%rs<205>;
	.reg .b32 	%r<232>;
	.reg .b32 	%f<470>;
	.reg .b64 	%rd<103>;
	// demoted variable
	.shared .align 4 .b8 _ZZ14blockReduceSumfE6shared[128];
	// demoted variable
	.shared .align 4 .f32 _ZZ19rmsnorm_bf16_kernelP13__nv_bfloat16PKS_S2_ifE7inv_rms;
	ld.param.u64 	%rd39, [_Z19rmsnorm_bf16_kernelP13__nv_bfloat16PKS_S2_if_param_0];
	ld.param.u64 	%rd40, [_Z19rmsnorm_bf16_kernelP13__nv_bfloat16PKS_S2_if_param_1];
	ld.param.u64 	%rd41, [_Z19rmsnorm_bf16_kernelP13__nv_bfloat16PKS_S2_if_param_2];
	ld.param.u32 	%r57, [_Z19rmsnorm_bf16_kernelP13__nv_bfloat16PKS_S2_if_param_3];
	ld.param.f32 	%f31, [_Z19rmsnorm_bf16_kernelP13__nv_bfloat16PKS_S2_if_param_4];
	cvta.to.global.u64 	%rd1, %rd39;
	cvta.to.global.u64 	%rd2, %rd41;
	cvta.to.global.u64 	%rd3, %rd40;
	mov.u32 	%r58, %ctaid.x;
	mov.u32 	%r1, %tid.x;
	mul.lo.s32 	%r2, %r57, %r58;
	cvt.s64.s32 	%rd4, %r2;
	mul.wide.s32 	%rd42, %r2, 2;
	add.s64 	%rd5, %rd3, %rd42;
	shl.b32 	%r227, %r1, 3;
	mov.u32 	%r4, %ntid.x;
	shl.b32 	%r5, %r4, 3;
	or.b32  	%r6, %r227, 7;
	setp.ge.s32 	%p1, %r6, %r57;
	mov.f32 	%f467, 0f00000000;
	mov.u32 	%r215, %r227;
	@%p1 bra 	$L__BB0_5;
	add.s32 	%r60, %r227, %r5;
	add.s32 	%r61, %r60, 7;
	max.u32 	%r62, %r57, %r61;
	add.s32 	%r63, %r62, -7;
	setp.ne.s32 	%p2, %r63, %r60;
	selp.u32 	%r64, 1, 0, %p2;
	add.s32 	%r65, %r60, %r64;
	sub.s32 	%r66, %r63, %r65;
	div.u32 	%r67, %r66, %r5;
	add.s32 	%r7, %r67, %r64;
	and.b32  	%r68, %r7, 3;
	setp.eq.s32 	%p3, %r68, 3;
	mov.f32 	%f467, 0f00000000;
	mov.u32 	%r215, %r227;
	@%p3 bra 	$L__BB0_4;
	mul.wide.u32 	%rd43, %r1, 16;
	add.s64 	%rd45, %rd43, %rd42;
	add.s64 	%rd93, %rd3, %rd45;
	mul.wide.u32 	%rd7, %r4, 16;
	add.s32 	%r69, %r7, 1;
	and.b32  	%r70, %r69, 3;
	neg.s32 	%r211, %r70;
	mov.f32 	%f467, 0f00000000;
	mov.u32 	%r215, %r227;
$L__BB0_3:
	.pragma "nounroll";
	ld.global.v4.u32 	{%r71, %r72, %r73, %r74}, [%rd93];
	mov.b32 	{%rs1, %rs2}, %r71;
	// begin inline asm
	{ cvt.f32.bf16 %f36, %rs1;}

	// end inline asm
	mul.rn.f32 	%f44, %f36, %f36;
	add.rn.f32 	%f45, %f467, %f44;
	// begin inline asm
	{ cvt.f32.bf16 %f37, %rs2;}

	// end inline asm
	mul.rn.f32 	%f46, %f37, %f37;
	add.rn.f32 	%f47, %f45, %f46;
	mov.b32 	{%rs3, %rs4}, %r72;
	// begin inline asm
	{ cvt.f32.bf16 %f38, %rs3;}

	// end inline asm
	mul.rn.f32 	%f48, %f38, %f38;
	add.rn.f32 	%f49, %f47, %f48;
	// begin inline asm
	{ cvt.f32.bf16 %f39, %rs4;}

	// end inline asm
	mul.rn.f32 	%f50, %f39, %f39;
	add.rn.f32 	%f51, %f49, %f50;
	mov.b32 	{%rs5, %rs6}, %r73;
	// begin inline asm
	{ cvt.f32.bf16 %f40, %rs5;}

	// end inline asm
	mul.rn.f32 	%f52, %f40, %f40;
	add.rn.f32 	%f53, %f51, %f52;
	// begin inline asm
	{ cvt.f32.bf16 %f41, %rs6;}

	// end inline asm
	mul.rn.f32 	%f54, %f41, %f41;
	add.rn.f32 	%f55, %f53, %f54;
	mov.b32 	{%rs7, %rs8}, %r74;
	// begin inline asm
	{ cvt.f32.bf16 %f42, %rs7;}

	// end inline asm
	mul.rn.f32 	%f56, %f42, %f42;
	add.rn.f32 	%f57, %f55, %f56;
	// begin inline asm
	{ cvt.f32.bf16 %f43, %rs8;}

	// end inline asm
	mul.rn.f32 	%f58, %f43, %f43;
	add.rn.f32 	%f467, %f57, %f58;
	add.s32 	%r215, %r215, %r5;
	add.s64 	%rd93, %rd93, %rd7;
	add.s32 	%r211, %r211, 1;
	setp.ne.s32 	%p4, %r211, 0;
	@%p4 bra 	$L__BB0_3;
$L__BB0_4:
	setp.lt.u32 	%p5, %r7, 3;
	@%p5 bra 	$L__BB0_5;
	bra.uni 	$L__BB0_41;
$L__BB0_5:
	setp.ge.s32 	%p7, %r215, %r57;
	@%p7 bra 	$L__BB0_18;
	sub.s32 	%r16, %r57, %r215;
	and.b32  	%r17, %r16, 15;
	sub.s32 	%r95, %r215, %r57;
	setp.gt.u32 	%p8, %r95, -16;
	@%p8 bra 	$L__BB0_9;
	and.b32  	%r96, %r16, -16;
	neg.s32 	%r217, %r96;
	mul.wide.s32 	%rd54, %r2, 2;
	mul.wide.u32 	%rd55, %r215, 2;
	add.s64 	%rd56, %rd54, %rd55;
	add.s64 	%rd57, %rd56, %rd3;
	add.s64 	%rd94, %rd57, 16;
$L__BB0_8:
	.pragma "nounroll";
	ld.global.u16 	%rs41, [%rd94+-16];
	// begin inline asm
	{ cvt.f32.bf16 %f155, %rs41;}

	// end inline asm
	mul.rn.f32 	%f171, %f155, %f155;
	add.rn.f32 	%f172, %f467, %f171;
	ld.global.u16 	%rs42, [%rd94+-14];
	// begin inline asm
	{ cvt.f32.bf16 %f156, %rs42;}

	// end inline asm
	mul.rn.f32 	%f173, %f156, %f156;
	add.rn.f32 	%f174, %f172, %f173;
	ld.global.u16 	%rs43, [%rd94+-12];
	// begin inline asm
	{ cvt.f32.bf16 %f157, %rs43;}

	// end inline asm
	mul.rn.f32 	%f175, %f157, %f157;
	add.rn.f32 	%f176, %f174, %f175;
	ld.global.u16 	%rs44, [%rd94+-10];
	// begin inline asm
	{ cvt.f32.bf16 %f158, %rs44;}

	// end inline asm
	mul.rn.f32 	%f177, %f158, %f158;
	add.rn.f32 	%f178, %f176, %f177;
	ld.global.u16 	%rs45, [%rd94+-8];
	// begin inline asm
	{ cvt.f32.bf16 %f159, %rs45;}

	// end inline asm
	mul.rn.f32 	%f179, %f159, %f159;
	add.rn.f32 	%f180, %f178, %f179;
	ld.global.u16 	%rs46, [%rd94+-6];
	// begin inline asm
	{ cvt.f32.bf16 %f160, %rs46;}

	// end inline asm
	mul.rn.f32 	%f181, %f160, %f160;
	add.rn.f32 	%f182, %f180, %f181;
	ld.global.u16 	%rs47, [%rd94+-4];
	// begin inline asm
	{ cvt.f32.bf16 %f161, %rs47;}

	// end inline asm
	mul.rn.f32 	%f183, %f161, %f161;
	add.rn.f32 	%f184, %f182, %f183;
	ld.global.u16 	%rs48, [%rd94+-2];
	// begin inline asm
	{ cvt.f32.bf16 %f162, %rs48;}

	// end inline asm
	mul.rn.f32 	%f185, %f162, %f162;
	add.rn.f32 	%f186, %f184, %f185;
	ld.global.u16 	%rs49, [%rd94];
	// begin inline asm
	{ cvt.f32.bf16 %f163, %rs49;}

	// end inline asm
	mul.rn.f32 	%f187, %f163, %f163;
	add.rn.f32 	%f188, %f186, %f187;
	ld.global.u16 	%rs50, [%rd94+2];
	// begin inline asm
	{ cvt.f32.bf16 %f164, %rs50;}

	// end inline asm
	mul.rn.f32 	%f189, %f164, %f164;
	add.rn.f32 	%f190, %f188, %f189;
	ld.global.u16 	%rs51, [%rd94+4];
	// begin inline asm
	{ cvt.f32.bf16 %f165, %rs51;}

	// end inline asm
	mul.rn.f32 	%f191, %f165, %f165;
	add.rn.f32 	%f192, %f190, %f191;
	ld.global.u16 	%rs52, [%rd94+6];
	// begin inline asm
	{ cvt.f32.bf16 %f166, %rs52;}

	// end inline asm
	mul.rn.f32 	%f193, %f166, %f166;
	add.rn.f32 	%f194, %f192, %f193;
	ld.global.u16 	%rs53, [%rd94+8];
	// begin inline asm
	{ cvt.f32.bf16 %f167, %rs53;}

	// end inline asm
	mul.rn.f32 	%f195, %f167, %f167;
	add.rn.f32 	%f196, %f194, %f195;
	ld.global.u16 	%rs54, [%rd94+10];
	// begin inline asm
	{ cvt.f32.bf16 %f168, %rs54;}

	// end inline asm
	mul.rn.f32 	%f197, %f168, %f168;
	add.rn.f32 	%f198, %f196, %f197;
	ld.global.u16 	%rs55, [%rd94+12];
	// begin inline asm
	{ cvt.f32.bf16 %f169, %rs55;}

	// end inline asm
	mul.rn.f32 	%f199, %f169, %f169;
	add.rn.f32 	%f200, %f198, %f199;
	ld.global.u16 	%rs56, [%rd94+14];
	// begin inline asm
	{ cvt.f32.bf16 %f170, %rs56;}

	// end inline asm
	mul.rn.f32 	%f201, %f170, %f170;
	add.rn.f32 	%f467, %f200, %f201;
	add.s32 	%r215, %r215, 16;
	add.s32 	%r217, %r217, 16;
	add.s64 	%rd94, %rd94, 32;
	setp.ne.s32 	%p9, %r217, 0;
	@%p9 bra 	$L__BB0_8;
$L__BB0_9:
	setp.eq.s32 	%p10, %r17, 0;
	@%p10 bra 	$L__BB0_18;
	and.b32  	%r26, %r16, 7;
	setp.lt.u32 	%p11, %r17, 8;
	@%p11 bra 	$L__BB0_12;
	mul.wide.u32 	%rd58, %r215, 2;
	add.s64 	%rd59, %rd5, %rd58;
	ld.global.u16 	%rs57, [%rd59];
	// begin inline asm
	{ cvt.f32.bf16 %f203, %rs57;}

	// end inline asm
	mul.rn.f32 	%f211, %f203, %f203;
	add.rn.f32 	%f212, %f467, %f211;
	ld.global.u16 	%rs58, [%rd59+2];
	// begin inline asm
	{ cvt.f32.bf16 %f204, %rs58;}

	// end inline asm
	mul.rn.f32 	%f213, %f204, %f204;
	add.rn.f32 	%f214, %f212, %f213;
	ld.global.u16 	%rs59, [%rd59+4];
	// begin inline asm
	{ cvt.f32.bf16 %f205, %rs59;}

	// end inline asm
	mul.rn.f32 	%f215, %f205, %f205;
	add.rn.f32 	%f216, %f214, %f215;
	ld.global.u16 	%rs60, [%rd59+6];
	// begin inline asm
	{ cvt.f32.bf16 %f206, %rs60;}

	// end inline asm
	mul.rn.f32 	%f217, %f206, %f206;
	add.rn.f32 	%f218, %f216, %f217;
	ld.global.u16 	%rs61, [%rd59+8];
	// begin inline asm
	{ cvt.f32.bf16 %f207, %rs61;}

	// end inline asm
	mul.rn.f32 	%f219, %f207, %f207;
	add.rn.f32 	%f220, %f218, %f219;
	ld.global.u16 	%rs62, [%rd59+10];
	// begin inline asm
	{ cvt.f32.bf16 %f208, %rs62;}

	// end inline asm
	mul.rn.f32 	%f221, %f208, %f208;
	add.rn.f32 	%f222, %f220, %f221;
	ld.global.u16 	%rs63, [%rd59+12];
	// begin inline asm
	{ cvt.f32.bf16 %f209, %rs63;}

	// end inline asm
	mul.rn.f32 	%f223, %f209, %f209;
	add.rn.f32 	%f224, %f222, %f223;
	ld.global.u16 	%rs64, [%rd59+14];
	// begin inline asm
	{ cvt.f32.bf16 %f210, %rs64;}

	// end inline asm
	mul.rn.f32 	%f225, %f210, %f210;
	add.rn.f32 	%f467, %f224, %f225;
	add.s32 	%r215, %r215, 8;
$L__BB0_12:
	setp.eq.s32 	%p12, %r26, 0;
	@%p12 bra 	$L__BB0_18;
	and.b32  	%r29, %r16, 3;
	setp.lt.u32 	%p13, %r26, 4;
	@%p13 bra 	$L__BB0_15;
	mul.wide.u32 	%rd60, %r215, 2;
	add.s64 	%rd61, %rd5, %rd60;
	ld.global.u16 	%rs65, [%rd61];
	// begin inline asm
	{ cvt.f32.bf16 %f227, %rs65;}

	// end inline asm
	mul.rn.f32 	%f231, %f227, %f227;
	add.rn.f32 	%f232, %f467, %f231;
	ld.global.u16 	%rs66, [%rd61+2];
	// begin inline asm
	{ cvt.f32.bf16 %f228, %rs66;}

	// end inline asm
	mul.rn.f32 	%f233, %f228, %f228;
	add.rn.f32 	%f234, %f232, %f233;
	ld.global.u16 	%rs67, [%rd61+4];
	// begin inline asm
	{ cvt.f32.bf16 %f229, %rs67;}

	// end inline asm
	mul.rn.f32 	%f235, %f229, %f229;
	add.rn.f32 	%f236, %f234, %f235;
	ld.global.u16 	%rs68, [%rd61+6];
	// begin inline asm
	{ cvt.f32.bf16 %f230, %rs68;}

	// end inline asm
	mul.rn.f32 	%f237, %f230, %f230;
	add.rn.f32 	%f467, %f236, %f237;
	add.s32 	%r215, %r215, 4;
$L__BB0_15:
	setp.eq.s32 	%p14, %r29, 0;
	@%p14 bra 	$L__BB0_18;
	mul.wide.s32 	%rd62, %r2, 2;
	mul.wide.u32 	%rd63, %r215, 2;
	add.s64 	%rd64, %rd62, %rd63;
	add.s64 	%rd95, %rd3, %rd64;
	neg.s32 	%r222, %r29;
$L__BB0_17:
	.pragma "nounroll";
	ld.global.u16 	%rs69, [%rd95];
	// begin inline asm
	{ cvt.f32.bf16 %f238, %rs69;}

	// end inline asm
	mul.rn.f32 	%f239, %f238, %f238;
	add.rn.f32 	%f467, %f467, %f239;
	add.s64 	%rd95, %rd95, 2;
	add.s32 	%r222, %r222, 1;
	setp.ne.s32 	%p15, %r222, 0;
	@%p15 bra 	$L__BB0_17;
$L__BB0_18:
	and.b32  	%r35, %r1, 31;
	mov.b32 	%r97, %f467;
	shfl.sync.down.b32	%r98|%p16, %r97, 16, 31, -1;
	mov.b32 	%f240, %r98;
	add.rn.f32 	%f241, %f467, %f240;
	mov.b32 	%r99, %f241;
	shfl.sync.down.b32	%r100|%p17, %r99, 8, 31, -1;
	mov.b32 	%f242, %r100;
	add.rn.f32 	%f243, %f241, %f242;
	mov.b32 	%r101, %f243;
	shfl.sync.down.b32	%r102|%p18, %r101, 4, 31, -1;
	mov.b32 	%f244, %r102;
	add.rn.f32 	%f245, %f243, %f244;
	mov.b32 	%r103, %f245;
	shfl.sync.down.b32	%r104|%p19, %r103, 2, 31, -1;
	mov.b32 	%f246, %r104;
	add.rn.f32 	%f247, %f245, %f246;
	mov.b32 	%r105, %f247;
	shfl.sync.down.b32	%r106|%p20, %r105, 1, 31, -1;
	mov.b32 	%f248, %r106;
	add.rn.f32 	%f21, %f247, %f248;
	setp.ne.s32 	%p21, %r35, 0;
	@%p21 bra 	$L__BB0_20;
	shr.u32 	%r107, %r1, 3;
	mov.u32 	%r108, _ZZ14blockReduceSumfE6shared;
	add.s32 	%r109, %r108, %r107;
	st.shared.f32 	[%r109], %f21;
$L__BB0_20:
	bar.sync 	0;
	shr.u32 	%r110, %r4, 5;
	setp.ge.u32 	%p22, %r1, %r110;
	mov.f32 	%f468, 0f00000000;
	@%p22 bra 	$L__BB0_22;
	shl.b32 	%r111, %r35, 2;
	mov.u32 	%r112, _ZZ14blockReduceSumfE6shared;
	add.s32 	%r113, %r112, %r111;
	ld.shared.f32 	%f468, [%r113];
$L__BB0_22:
	setp.gt.u32 	%p23, %r1, 31;
	@%p23 bra 	$L__BB0_28;
	mov.b32 	%r114, %f468;
	shfl.sync.down.b32	%r115|%p24, %r114, 16, 31, -1;
	mov.b32 	%f250, %r115;
	add.rn.f32 	%f251, %f468, %f250;
	mov.b32 	%r116, %f251;
	shfl.sync.down.b32	%r117|%p25, %r116, 8, 31, -1;
	mov.b32 	%f252, %r117;
	add.rn.f32 	%f253, %f251, %f252;
	mov.b32 	%r118, %f253;
	shfl.sync.down.b32	%r119|%p26, %r118, 4, 31, -1;
	mov.b32 	%f254, %r119;
	add.rn.f32 	%f255, %f253, %f254;
	mov.b32 	%r120, %f255;
	shfl.sync.down.b32	%r121|%p27, %r120, 2, 31, -1;
	mov.b32 	%f256, %r121;
	add.rn.f32 	%f257, %f255, %f256;
	mov.b32 	%r122, %f257;
	shfl.sync.down.b32	%r123|%p28, %r122, 1, 31, -1;
	mov.b32 	%f258, %r123;
	add.rn.f32 	%f24, %f257, %f258;
	setp.ne.s32 	%p29, %r1, 0;
	@%p29 bra 	$L__BB0_28;
	cvt.rn.f32.s32 	%f259, %r57;
	div.approx.f32 	%f260, %f24, %f259;
	add.rn.f32 	%f261, %f260, %f31;
	abs.f32 	%f25, %f261;
	setp.lt.f32 	%p30, %f25, 0f00800000;
	mul.f32 	%f262, %f261, 0f4B800000;
	selp.f32 	%f26, %f262, %f261, %p30;
	mov.b32 	%r36, %f26;
	add.s32 	%r124, %r36, -8388608;
	setp.gt.u32 	%p31, %r124, 2130706431;
	@%p31 bra 	$L__BB0_26;
	setp.lt.f32 	%p32, %f25, 0f00800000;
	and.b32  	%r125, %r36, 16777215;
	or.b32  	%r126, %r125, 1056964608;
	mov.b32 	%f263, %r126;
	sub.s32 	%r127, %r126, %r36;
	add.s32 	%r128, %r127, 201326592;
	selp.b32 	%r129, %r128, %r127, %p32;
	rsqrt.approx.ftz.f32 	%f264, %f263;
	mul.f32 	%f265, %f264, %f264;
	neg.f32 	%f266, %f265;
	fma.rn.f32 	%f267, %f264, %f264, %f266;
	neg.f32 	%f268, %f263;
	fma.rn.f32 	%f269, %f265, %f268, 0f3F800000;
	fma.rn.f32 	%f270, %f267, %f268, %f269;
	fma.rn.f32 	%f271, %f270, 0f3EC00000, 0f3F000000;
	mul.f32 	%f272, %f264, %f270;
	fma.rn.f32 	%f273, %f271, %f272, %f264;
	shr.s32 	%r130, %r129, 1;
	mov.b32 	%r131, %f273;
	add.s32 	%r132, %r130, %r131;
	mov.b32 	%f469, %r132;
	bra.uni 	$L__BB0_27;
$L__BB0_26:
	rsqrt.approx.ftz.f32 	%f469, %f26;
$L__BB0_27:
	st.shared.f32 	[_ZZ19rmsnorm_bf16_kernelP13__nv_bfloat16PKS_S2_ifE7inv_rms], %f469;
$L__BB0_28:
	setp.ge.s32 	%p33, %r6, %r57;
	bar.sync 	0;
	ld.shared.f32 	%f30, [_ZZ19rmsnorm_bf16_kernelP13__nv_bfloat16PKS_S2_ifE7inv_rms];
	@%p33 bra 	$L__BB0_33;
	shl.b64 	%rd65, %rd4, 1;
	add.s64 	%rd16, %rd1, %rd65;
	add.s32 	%r134, %r227, %r5;
	add.s32 	%r135, %r134, 7;
	max.u32 	%r136, %r57, %r135;
	add.s32 	%r137, %r136, -7;
	setp.ne.s32 	%p34, %r137, %r134;
	selp.u32 	%r138, 1, 0, %p34;
	add.s32 	%r139, %r134, %r138;
	sub.s32 	%r140, %r137, %r139;
	div.u32 	%r141, %r140, %r5;
	add.s32 	%r37, %r141, %r138;
	and.b32  	%r142, %r37, 3;
	setp.eq.s32 	%p35, %r142, 3;
	@%p35 bra 	$L__BB0_32;
	mul.wide.u32 	%rd96, %r1, 16;
	mul.wide.u32 	%rd18, %r4, 16;
	add.s32 	%r143, %r37, 1;
	and.b32  	%r144, %r143, 3;
	neg.s32 	%r223, %r144;
$L__BB0_31:
	.pragma "nounroll";
	add.s64 	%rd66, %rd5, %rd96;
	ld.global.v4.u32 	{%r145, %r146, %r147, %r148}, [%rd66];
	add.s64 	%rd67, %rd2, %rd96;
	ld.global.v4.u32 	{%r149, %r150, %r151, %r152}, [%rd67];
	mov.b32 	{%rs70, %rs73}, %r145;
	// begin inline asm
	{ cvt.f32.bf16 %f274, %rs70;}

	// end inline asm
	mov.b32 	{%rs71, %rs74}, %r149;
	// begin inline asm
	{ cvt.f32.bf16 %f275, %rs71;}

	// end inline asm
	mul.rn.f32 	%f298, %f274, %f30;
	mul.rn.f32 	%f276, %f298, %f275;
	// begin inline asm
	{  cvt.rn.bf16.f32 %rs72, %f276;}

	// end inline asm
	// begin inline asm
	{ cvt.f32.bf16 %f277, %rs73;}

	// end inline asm
	// begin inline asm
	{ cvt.f32.bf16 %f278, %rs74;}

	// end inline asm
	mul.rn.f32 	%f299, %f277, %f30;
	mul.rn.f32 	%f279, %f299, %f278;
	// begin inline asm
	{  cvt.rn.bf16.f32 %rs75, %f279;}

	// end inline asm
	mov.b32 	{%rs76, %rs79}, %r146;
	// begin inline asm
	{ cvt.f32.bf16 %f280, %rs76;}

	// end inline asm
	mov.b32 	{%rs77, %rs80}, %r150;
	// begin inline asm
	{ cvt.f32.bf16 %f281, %rs77;}

	// end inline asm
	mul.rn.f32 	%f300, %f280, %f30;
	mul.rn.f32 	%f282, %f300, %f281;
	// begin inline asm
	{  cvt.rn.bf16.f32 %rs78, %f282;}

	// end inline asm
	// begin inline asm
	{ cvt.f32.bf16 %f283, %rs79;}

	// end inline asm
	// begin inline asm
	{ cvt.f32.bf16 %f284, %rs80;}

	// end inline asm
	mul.rn.f32 	%f301, %f283, %f30;
	mul.rn.f32 	%f285, %f301, %f284;
	// begin inline asm
	{  cvt.rn.bf16.f32 %rs81, %f285;}

	// end inline asm
	mov.b32 	{%rs82, %rs85}, %r147;
	// begin inline asm
	{ cvt.f32.bf16 %f286, %rs82;}

	// end inline asm
	mov.b32 	{%rs83, %rs86}, %r151;
	// begin inline asm
	{ cvt.f32.bf16 %f287, %rs83;}

	// end inline asm
	mul.rn.f32 	%f302, %f286, %f30;
	mul.rn.f32 	%f288, %f302, %f287;
	// begin inline asm
	{  cvt.rn.bf16.f32 %rs84, %f288;}

	// end inline asm
	// begin inline asm
	{ cvt.f32.bf16 %f289, %rs85;}

	// end inline asm
	// begin inline asm
	{ cvt.f32.bf16 %f290, %rs86;}

	// end inline asm
	mul.rn.f32 	%f303, %f289, %f30;
	mul.rn.f32 	%f291, %f303, %f290;
	// begin inline asm
	{  cvt.rn.bf16.f32 %rs87, %f291;}

	// end inline asm
	mov.b32 	{%rs88, %rs91}, %r148;
	// begin inline asm
	{ cvt.f32.bf16 %f292, %rs88;}

	// end inline asm
	mov.b32 	{%rs89, %rs92}, %r152;
	// begin inline asm
	{ cvt.f32.bf16 %f293, %rs89;}

	// end inline asm
	mul.rn.f32 	%f304, %f292, %f30;
	mul.rn.f32 	%f294, %f304, %f293;
	// begin inline asm
	{  cvt.rn.bf16.f32 %rs90, %f294;}

	// end inline asm
	// begin inline asm
	{ cvt.f32.bf16 %f295, %rs91;}

	// end inline asm
	// begin inline asm
	{ cvt.f32.bf16 %f296, %rs92;}

	// end inline asm
	mul.rn.f32 	%f305, %f295, %f30;
	mul.rn.f32 	%f297, %f305, %f296;
	// begin inline asm
	{  cvt.rn.bf16.f32 %rs93, %f297;}

	// end inline asm
	add.s64 	%rd68, %rd16, %rd96;
	mov.b32 	%r153, {%rs90, %rs93};
	mov.b32 	%r154, {%rs84, %rs87};
	mov.b32 	%r155, {%rs78, %rs81};
	mov.b32 	%r156, {%rs72, %rs75};
	st.global.v4.u32 	[%rd68], {%r156, %r155, %r154, %r153};
	add.s32 	%r227, %r227, %r5;
	add.s64 	%rd96, %rd96, %rd18;
	add.s32 	%r223, %r223, 1;
	setp.ne.s32 	%p36, %r223, 0;
	@%p36 bra 	$L__BB0_31;
$L__BB0_32:
	setp.lt.u32 	%p37, %r37, 3;
	@%p37 bra 	$L__BB0_33;
	bra.uni 	$L__BB0_42;
$L__BB0_33:
	setp.ge.s32 	%p39, %r227, %r57;
	@%p39 bra 	$L__BB0_40;
	sub.s32 	%r209, %r57, %r227;
	and.b32  	%r46, %r209, 3;
	setp.eq.s32 	%p40, %r46, 0;
	mov.u32 	%r229, %r227;
	@%p40 bra 	$L__BB0_37;
	mul.wide.s32 	%rd85, %r2, 2;
	mul.wide.u32 	%rd86, %r227, 2;
	add.s64 	%rd87, %rd85, %rd86;
	add.s64 	%rd99, %rd1, %rd87;
	add.s64 	%rd98, %rd2, %rd86;
	add.s64 	%rd97, %rd3, %rd87;
	neg.s32 	%r228, %r46;
	add.s32 	%r229, %r227, %r46;
$L__BB0_36:
	.pragma "nounroll";
	ld.global.u16 	%rs190, [%rd97];
	// begin inline asm
	{ cvt.f32.bf16 %f434, %rs190;}

	// end inline asm
	ld.global.u16 	%rs191, [%rd98];
	// begin inline asm
	{ cvt.f32.bf16 %f435, %rs191;}

	// end inline asm
	mul.rn.f32 	%f437, %f434, %f30;
	mul.rn.f32 	%f436, %f437, %f435;
	// begin inline asm
	{  cvt.rn.bf16.f32 %rs192, %f436;}

	// end inline asm
	st.global.u16 	[%rd99], %rs192;
	add.s64 	%rd99, %rd99, 2;
	add.s64 	%rd98, %rd98, 2;
	add.s64 	%rd97, %rd97, 2;
	add.s32 	%r228, %r228, 1;
	setp.ne.s32 	%p41, %r228, 0;
	@%p41 bra 	$L__BB0_36;
$L__BB0_37:
	sub.s32 	%r210, %r227, %r57;
	setp.gt.u32 	%p42, %r210, -4;
	@%p42 bra 	$L__BB0_40;
	sub.s32 	%r231, %r229, %r57;
	mul.wide.s32 	%rd88, %r2, 2;
	mul.wide.u32 	%rd89, %r229, 2;
	add.s64 	%rd90, %rd88, %rd89;
	add.s64 	%rd91, %rd90, 4;
	add.s64 	%rd102, %rd3, %rd91;
	add.s64 	%rd92, %rd89, %rd2;
	add.s64 	%rd101, %rd92, 4;
	add.s64 	%rd100, %rd1, %rd91;
$L__BB0_39:
	ld.global.u16 	%rs193, [%rd102+-4];
	// begin inline asm
	{ cvt.f32.bf16 %f438, %rs193;}

	// end inline asm
	ld.global.u16 	%rs194, [%rd101+-4];
	// begin inline asm
	{ cvt.f32.bf16 %f439, %rs194;}

	// end inline asm
	mul.rn.f32 	%f450, %f438, %f30;
	mul.rn.f32 	%f440, %f450, %f439;
	// begin inline asm
	{  cvt.rn.bf16.f32 %rs195, %f440;}

	// end inline asm
	st.global.u16 	[%rd100+-4], %rs195;
	ld.global.u16 	%rs196, [%rd102+-2];
	// begin inline asm
	{ cvt.f32.bf16 %f441, %rs196;}

	// end inline asm
	ld.global.u16 	%rs197, [%rd101+-2];
	// begin inline asm
	{ cvt.f32.bf16 %f442, %rs197;}

	// end inline asm
	mul.rn.f32 	%f451, %f441, %f30;
	mul.rn.f32 	%f443, %f451, %f442;
	// begin inline asm
	{  cvt.rn.bf16.f32 %rs198, %f443;}

	// end inline asm
	st.global.u16 	[%rd100+-2], %rs198;
	ld.global.u16 	%rs199, [%rd102];
	// begin inline asm
	{ cvt.f32.bf16 %f444, %rs199;}

	// end inline asm
	ld.global.u16 	%rs200, [%rd101];
	// begin inline asm
	{ cvt.f32.bf16 %f445, %rs200;}

	// end inline asm
	mul.rn.f32 	%f452, %f444, %f30;
	mul.rn.f32 	%f446, %f452, %f445;
	// begin inline asm
	{  cvt.rn.bf16.f32 %rs201, %f446;}

	// end inline asm
	st.global.u16 	[%rd100], %rs201;
	ld.global.u16 	%rs202, [%rd102+2];
	// begin inline asm
	{ cvt.f32.bf16 %f447, %rs202;}

	// end inline asm
	ld.global.u16 	%rs203, [%rd101+2];
	// begin inline asm
	{ cvt.f32.bf16 %f448, %rs203;}

	// end inline asm
	mul.rn.f32 	%f453, %f447, %f30;
	mul.rn.f32 	%f449, %f453, %f448;
	// begin inline asm
	{  cvt.rn.bf16.f32 %rs204, %f449;}

	// end inline asm
	st.global.u16 	[%rd100+2], %rs204;
	add.s32 	%r231, %r231, 4;
	add.s64 	%rd102, %rd102, 8;
	add.s64 	%rd101, %rd101, 8;
	add.s64 	%rd100, %rd100, 8;
	setp.ne.s32 	%p43, %r231, 0;
	@%p43 bra 	$L__BB0_39;
$L__BB0_40:
	ret;
$L__BB0_41:
	mul.wide.u32 	%rd46, %r215, 2;
	add.s64 	%rd47, %rd5, %rd46;
	ld.global.v4.u32 	{%r75, %r76, %r77, %r78}, [%rd47];
	mov.b32 	{%rs9, %rs10}, %r75;
	// begin inline asm
	{ cvt.f32.bf16 %f59, %rs9;}

	// end inline asm
	mul.rn.f32 	%f91, %f59, %f59;
	add.rn.f32 	%f92, %f467, %f91;
	// begin inline asm
	{ cvt.f32.bf16 %f60, %rs10;}

	// end inline asm
	mul.rn.f32 	%f93, %f60, %f60;
	add.rn.f32 	%f94, %f92, %f93;
	mov.b32 	{%rs11, %rs12}, %r76;
	// begin inline asm
	{ cvt.f32.bf16 %f61, %rs11;}

	// end inline asm
	mul.rn.f32 	%f95, %f61, %f61;
	add.rn.f32 	%f96, %f94, %f95;
	// begin inline asm
	{ cvt.f32.bf16 %f62, %rs12;}

	// end inline asm
	mul.rn.f32 	%f97, %f62, %f62;
	add.rn.f32 	%f98, %f96, %f97;
	mov.b32 	{%rs13, %rs14}, %r77;
	// begin inline asm
	{ cvt.f32.bf16 %f63, %rs13;}

	// end inline asm
	mul.rn.f32 	%f99, %f63, %f63;
	add.rn.f32 	%f100, %f98, %f99;
	// begin inline asm
	{ cvt.f32.bf16 %f64, %rs14;}

	// end inline asm
	mul.rn.f32 	%f101, %f64, %f64;
	add.rn.f32 	%f102, %f100, %f101;
	mov.b32 	{%rs15, %rs16}, %r78;
	// begin inline asm
	{ cvt.f32.bf16 %f65, %rs15;}

	// end inline asm
	mul.rn.f32 	%f103, %f65, %f65;
	add.rn.f32 	%f104, %f102, %f103;
	// begin inline asm
	{ cvt.f32.bf16 %f66, %rs16;}

	// end inline asm
	mul.rn.f32 	%f105, %f66, %f66;
	add.rn.f32 	%f106, %f104, %f105;
	add.s32 	%r79, %r215, %r5;
	mul.wide.u32 	%rd48, %r79, 2;
	add.s64 	%rd49, %rd5, %rd48;
	ld.global.v4.u32 	{%r80, %r81, %r82, %r83}, [%rd49];
	mov.b32 	{%rs17, %rs18}, %r80;
	// begin inline asm
	{ cvt.f32.bf16 %f67, %rs17;}

	// end inline asm
	mul.rn.f32 	%f107, %f67, %f67;
	add.rn.f32 	%f108, %f106, %f107;
	// begin inline asm
	{ cvt.f32.bf16 %f68, %rs18;}

	// end inline asm
	mul.rn.f32 	%f109, %f68, %f68;
	add.rn.f32 	%f110, %f108, %f109;
	mov.b32 	{%rs19, %rs20}, %r81;
	// begin inline asm
	{ cvt.f32.bf16 %f69, %rs19;}

	// end inline asm
	mul.rn.f32 	%f111, %f69, %f69;
	add.rn.f32 	%f112, %f110, %f111;
	// begin inline asm
	{ cvt.f32.bf16 %f70, %rs20;}

	// end inline asm
	mul.rn.f32 	%f113, %f70, %f70;
	add.rn.f32 	%f114, %f112, %f113;
	mov.b32 	{%rs21, %rs22}, %r82;
	// begin inline asm
	{ cvt.f32.bf16 %f71, %rs21;}

	// end inline asm
	mul.rn.f32 	%f115, %f71, %f71;
	add.rn.f32 	%f116, %f114, %f115;
	// begin inline asm
	{ cvt.f32.bf16 %f72, %rs22;}

	// end inline asm
	mul.rn.f32 	%f117, %f72, %f72;
	add.rn.f32 	%f118, %f116, %f117;
	mov.b32 	{%rs23, %rs24}, %r83;
	// begin inline asm
	{ cvt.f32.bf16 %f73, %rs23;}

	// end inline asm
	mul.rn.f32 	%f119, %f73, %f73;
	add.rn.f32 	%f120, %f118, %f119;
	// begin inline asm
	{ cvt.f32.bf16 %f74, %rs24;}

	// end inline asm
	mul.rn.f32 	%f121, %f74, %f74;
	add.rn.f32 	%f122, %f120, %f121;
	add.s32 	%r84, %r79, %r5;
	mul.wide.u32 	%rd50, %r84, 2;
	add.s64 	%rd51, %rd5, %rd50;
	ld.global.v4.u32 	{%r85, %r86, %r87, %r88}, [%rd51];
	mov.b32 	{%rs25, %rs26}, %r85;
	// begin inline asm
	{ cvt.f32.bf16 %f75, %rs25;}

	// end inline asm
	mul.rn.f32 	%f123, %f75, %f75;
	add.rn.f32 	%f124, %f122, %f123;
	// begin inline asm
	{ cvt.f32.bf16 %f76, %rs26;}

	// end inline asm
	mul.rn.f32 	%f125, %f76, %f76;
	add.rn.f32 	%f126, %f124, %f125;
	mov.b32 	{%rs27, %rs28}, %r86;
	// begin inline asm
	{ cvt.f32.bf16 %f77, %rs27;}

	// end inline asm
	mul.rn.f32 	%f127, %f77, %f77;
	add.rn.f32 	%f128, %f126, %f127;
	// begin inline asm
	{ cvt.f32.bf16 %f78, %rs28;}

	// end inline asm
	mul.rn.f32 	%f129, %f78, %f78;
	add.rn.f32 	%f130, %f128, %f129;
	mov.b32 	{%rs29, %rs30}, %r87;
	// begin inline asm
	{ cvt.f32.bf16 %f79, %rs29;}

	// end inline asm
	mul.rn.f32 	%f131, %f79, %f79;
	add.rn.f32 	%f132, %f130, %f131;
	// begin inline asm
	{ cvt.f32.bf16 %f80, %rs30;}

	// end inline asm
	mul.rn.f32 	%f133, %f80, %f80;
	add.rn.f32 	%f134, %f132, %f133;
	mov.b32 	{%rs31, %rs32}, %r88;
	// begin inline asm
	{ cvt.f32.bf16 %f81, %rs31;}

	// end inline asm
	mul.rn.f32 	%f135, %f81, %f81;
	add.rn.f32 	%f136, %f134, %f135;
	// begin inline asm
	{ cvt.f32.bf16 %f82, %rs32;}

	// end inline asm
	mul.rn.f32 	%f137, %f82, %f82;
	add.rn.f32 	%f138, %f136, %f137;
	add.s32 	%r89, %r84, %r5;
	mul.wide.u32 	%rd52, %r89, 2;
	add.s64 	%rd53, %rd5, %rd52;
	ld.global.v4.u32 	{%r90, %r91, %r92, %r93}, [%rd53];
	mov.b32 	{%rs33, %rs34}, %r90;
	// begin inline asm
	{ cvt.f32.bf16 %f83, %rs33;}

	// end inline asm
	mul.rn.f32 	%f139, %f83, %f83;
	add.rn.f32 	%f140, %f138, %f139;
	// begin inline asm
	{ cvt.f32.bf16 %f84, %rs34;}

	// end inline asm
	mul.rn.f32 	%f141, %f84, %f84;
	add.rn.f32 	%f142, %f140, %f141;
	mov.b32 	{%rs35, %rs36}, %r91;
	// begin inline asm
	{ cvt.f32.bf16 %f85, %rs35;}

	// end inline asm
	mul.rn.f32 	%f143, %f85, %f85;
	add.rn.f32 	%f144, %f142, %f143;
	// begin inline asm
	{ cvt.f32.bf16 %f86, %rs36;}

	// end inline asm
	mul.rn.f32 	%f145, %f86, %f86;
	add.rn.f32 	%f146, %f144, %f145;
	mov.b32 	{%rs37, %rs38}, %r92;
	// begin inline asm
	{ cvt.f32.bf16 %f87, %rs37;}

	// end inline asm
	mul.rn.f32 	%f147, %f87, %f87;
	add.rn.f32 	%f148, %f146, %f147;
	// begin inline asm
	{ cvt.f32.bf16 %f88, %rs38;}

	// end inline asm
	mul.rn.f32 	%f149, %f88, %f88;
	add.rn.f32 	%f150, %f148, %f149;
	mov.b32 	{%rs39, %rs40}, %r93;
	// begin inline asm
	{ cvt.f32.bf16 %f89, %rs39;}

	// end inline asm
	mul.rn.f32 	%f151, %f89, %f89;
	add.rn.f32 	%f152, %f150, %f151;
	// begin inline asm
	{ cvt.f32.bf16 %f90, %rs40;}

	// end inline asm
	mul.rn.f32 	%f153, %f90, %f90;
	add.rn.f32 	%f467, %f152, %f153;
	add.s32 	%r215, %r89, %r5;
	add.s32 	%r94, %r215, 7;
	setp.lt.s32 	%p6, %r94, %r57;
	@%p6 bra 	$L__BB0_41;
	bra.uni 	$L__BB0_5;
$L__BB0_42:
	mul.wide.u32 	%rd69, %r227, 2;
	add.s64 	%rd70, %rd5, %rd69;
	ld.global.v4.u32 	{%r157, %r158, %r159, %r160}, [%rd70];
	add.s64 	%rd71, %rd2, %rd69;
	ld.global.v4.u32 	{%r161, %r162, %r163, %r164}, [%rd71];
	mov.b32 	{%rs94, %rs97}, %r157;
	// begin inline asm
	{ cvt.f32.bf16 %f306, %rs94;}

	// end inline asm
	mov.b32 	{%rs95, %rs98}, %r161;
	// begin inline asm
	{ cvt.f32.bf16 %f307, %rs95;}

	// end inline asm
	mul.rn.f32 	%f402, %f306, %f30;
	mul.rn.f32 	%f308, %f402, %f307;
	// begin inline asm
	{  cvt.rn.bf16.f32 %rs96, %f308;}

	// end inline asm
	// begin inline asm
	{ cvt.f32.bf16 %f309, %rs97;}

	// end inline asm
	// begin inline asm
	{ cvt.f32.bf16 %f310, %rs98;}

	// end inline asm
	mul.rn.f32 	%f403, %f309, %f30;
	mul.rn.f32 	%f311, %f403, %f310;
	// begin inline asm
	{  cvt.rn.bf16.f32 %rs99, %f311;}

	// end inline asm
	mov.b32 	{%rs100, %rs103}, %r158;
	// begin inline asm
	{ cvt.f32.bf16 %f312, %rs100;}

	// end inline asm
	mov.b32 	{%rs101, %rs104}, %r162;
	// begin inline asm
	{ cvt.f32.bf16 %f313, %rs101;}

	// end inline asm
	mul.rn.f32 	%f404, %f312, %f30;
	mul.rn.f32 	%f314, %f404, %f313;
	// begin inline asm
	{  cvt.rn.bf16.f32 %rs102, %f314;}

	// end inline asm
	// begin inline asm
	{ cvt.f32.bf16 %f315, %rs103;}

	// end inline asm
	// begin inline asm
	{ cvt.f32.bf16 %f316, %rs104;}

	// end inline asm
	mul.rn.f32 	%f405, %f315, %f30;
	mul.rn.f32 	%f317, %f405, %f316;
	// begin inline asm
	{  cvt.rn.bf16.f32 %rs105, %f317;}

	// end inline asm
	mov.b32 	{%rs106, %rs109}, %r159;
	// begin inline asm
	{ cvt.f32.bf16 %f318, %rs106;}

	// end inline asm
	mov.b32 	{%rs107, %rs110}, %r163;
	// begin inline asm
	{ cvt.f32.bf16 %f319, %rs107;}

	// end inline asm
	mul.rn.f32 	%f406, %f318, %f30;
	mul.rn.f32 	%f320, %f406, %f319;
	// begin inline asm
	{  cvt.rn.bf16.f32 %rs108, %f320;}

	// end inline asm
	// begin inline asm
	{ cvt.f32.bf16 %f321, %rs109;}

	// end inline asm
	// begin inline asm
	{ cvt.f32.bf16 %f322, %rs110;}

	// end inline asm
	mul.rn.f32 	%f407, %f321, %f30;
	mul.rn.f32 	%f323, %f407, %f322;
	// begin inline asm
	{  cvt.rn.bf16.f32 %rs111, %f323;}

	// end inline asm
	mov.b32 	{%rs112, %rs115}, %r160;
	// begin inline asm
	{ cvt.f32.bf16 %f324, %rs112;}

	// end inline asm
	mov.b32 	{%rs113, %rs116}, %r164;
	// begin inline asm
	{ cvt.f32.bf16 %f325, %rs113;}

	// end inline asm
	mul.rn.f32 	%f408, %f324, %f30;
	mul.rn.f32 	%f326, %f408, %f325;
	// begin inline asm
	{  cvt.rn.bf16.f32 %rs114, %f326;}

	// end inline asm
	// begin inline asm
	{ cvt.f32.bf16 %f327, %rs115;}

	// end inline asm
	// begin inline asm
	{ cvt.f32.bf16 %f328, %rs116;}

	// end inline asm
	mul.rn.f32 	%f409, %f327, %f30;
	mul.rn.f32 	%f329, %f409, %f328;
	// begin inline asm
	{  cvt.rn.bf16.f32 %rs117, %f329;}

	// end inline asm
	add.s64 	%rd72, %rd16, %rd69;
	mov.b32 	%r165, {%rs114, %rs117};
	mov.b32 	%r166, {%rs108, %rs111};
	mov.b32 	%r167, {%rs102, %rs105};
	mov.b32 	%r168, {%rs96, %rs99};
	st.global.v4.u32 	[%rd72], {%r168, %r167, %r166, %r165};
	add.s32 	%r169, %r227, %r5;
	mul.wide.u32 	%rd73, %r169, 2;
	add.s64 	%rd74, %rd5, %rd73;
	ld.global.v4.u32 	{%r170, %r171, %r172, %r173}, [%rd74];
	add.s64 	%rd75, %rd2, %rd73;
	ld.global.v4.u32 	{%r174, %r175, %r176, %r177}, [%rd75];
	mov.b32 	{%rs118, %rs121}, %r170;
	// begin inline asm
	{ cvt.f32.bf16 %f330, %rs118;}

	// end inline asm
	mov.b32 	{%rs119, %rs122}, %r174;
	// begin inline asm
	{ cvt.f32.bf16 %f331, %rs119;}

	// end inline asm
	mul.rn.f32 	%f410, %f330, %f30;
	mul.rn.f32 	%f332, %f410, %f331;
	// begin inline asm
	{  cvt.rn.bf16.f32 %rs120, %f332;}

	// end inline asm
	// begin inline asm
	{ cvt.f32.bf16 %f333, %rs121;}

	// end inline asm
	// begin inline asm
	{ cvt.f32.bf16 %f334, %rs122;}

	// end inline asm
	mul.rn.f32 	%f411, %f333, %f30;
	mul.rn.f32 	%f335, %f411, %f334;
	// begin inline asm
	{  cvt.rn.bf16.f32 %rs123, %f335;}

	// end inline asm
	mov.b32 	{%rs124, %rs127}, %r171;
	// begin inline asm
	{ cvt.f32.bf16 %f336, %rs124;}

	// end inline asm
	mov.b32 	{%rs125, %rs128}, %r175;
	// begin inline asm
	{ cvt.f32.bf16 %f337, %rs125;}

	// end inline asm
	mul.rn.f32 	%f412, %f336, %f30;
	mul.rn.f32 	%f338, %f412, %f337;
	// begin inline asm
	{  cvt.rn.bf16.f32 %rs126, %f338;}

	// end inline asm
	// begin inline asm
	{ cvt.f32.bf16 %f339, %rs127;}

	// end inline asm
	// begin inline asm
	{ cvt.f32.bf16 %f340, %rs128;}

	// end inline asm
	mul.rn.f32 	%f413, %f339, %f30;
	mul.rn.f32 	%f341, %f413, %f340;
	// begin inline asm
	{  cvt.rn.bf16.f32 %rs129, %f341;}

	// end inline asm
	mov.b32 	{%rs130, %rs133}, %r172;
	// begin inline asm
	{ cvt.f32.bf16 %f342, %rs130;}

	// end inline asm
	mov.b32 	{%rs131, %rs134}, %r176;
	// begin inline asm
	{ cvt.f32.bf16 %f343, %rs131;}

	// end inline asm
	mul.rn.f32 	%f414, %f342, %f30;
	mul.rn.f32 	%f344, %f414, %f343;
	// begin inline asm
	{  cvt.rn.bf16.f32 %rs132, %f344;}

	// end inline asm
	// begin inline asm
	{ cvt.f32.bf16 %f345, %rs133;}

	// end inline asm
	// begin inline asm
	{ cvt.f32.bf16 %f346, %rs134;}

	// end inline asm
	mul.rn.f32 	%f415, %f345, %f30;
	mul.rn.f32 	%f347, %f415, %f346;
	// begin inline asm
	{  cvt.rn.bf16.f32 %rs135, %f347;}

	// end inline asm
	mov.b32 	{%rs136, %rs139}, %r173;
	// begin inline asm
	{ cvt.f32.bf16 %f348, %rs136;}

	// end inline asm
	mov.b32 	{%rs137, %rs140}, %r177;
	// begin inline asm
	{ cvt.f32.bf16 %f349, %rs137;}

	// end inline asm
	mul.rn.f32 	%f416, %f348, %f30;
	mul.rn.f32 	%f350, %f416, %f349;
	// begin inline asm
	{  cvt.rn.bf16.f32 %rs138, %f350;}

	// end inline asm
	// begin inline asm
	{ cvt.f32.bf16 %f351, %rs139;}

	// end inline asm
	// begin inline asm
	{ cvt.f32.bf16 %f352, %rs140;}

	// end inline asm
	mul.rn.f32 	%f417, %f351, %f30;
	mul.rn.f32 	%f353, %f417, %f352;
	// begin inline asm
	{  cvt.rn.bf16.f32 %rs141, %f353;}

	// end inline asm
	add.s64 	%rd76, %rd16, %rd73;
	mov.b32 	%r178, {%rs138, %rs141};
	mov.b32 	%r179, {%rs132, %rs135};
	mov.b32 	%r180, {%rs126, %rs129};
	mov.b32 	%r181, {%rs120, %rs123};
	st.global.v4.u32 	[%rd76], {%r181, %r180, %r179, %r178};
	add.s32 	%r182, %r169, %r5;
	mul.wide.u32 	%rd77, %r182, 2;
	add.s64 	%rd78, %rd5, %rd77;
	ld.global.v4.u32 	{%r183, %r184, %r185, %r186}, [%rd78];
	add.s64 	%rd79, %rd2, %rd77;
	ld.global.v4.u32 	{%r187, %r188, %r189, %r190}, [%rd79];
	mov.b32 	{%rs142, %rs145}, %r183;
	// begin inline asm
	{ cvt.f32.bf16 %f354, %rs142;}

	// end inline asm
	mov.b32 	{%rs143, %rs146}, %r187;
	// begin inline asm
	{ cvt.f32.bf16 %f355, %rs143;}

	// end inline asm
	mul.rn.f32 	%f418, %f354, %f30;
	mul.rn.f32 	%f356, %f418, %f355;
	// begin inline asm
	{  cvt.rn.bf16.f32 %rs144, %f356;}

	// end inline asm
	// begin inline asm
	{ cvt.f32.bf16 %f357, %rs145;}

	// end inline asm
	// begin inline asm
	{ cvt.f32.bf16 %f358, %rs146;}

	// end inline asm
	mul.rn.f32 	%f419, %f357, %f30;
	mul.rn.f32 	%f359, %f419, %f358;
	// begin inline asm
	{  cvt.rn.bf16.f32 %rs147, %f359;}

	// end inline asm
	mov.b32 	{%rs148, %rs151}, %r184;
	// begin inline asm
	{ cvt.f32.bf16 %f360, %rs148;}

	// end inline asm
	mov.b32 	{%rs149, %rs152}, %r188;
	// begin inline asm
	{ cvt.f32.bf16 %f361, %rs149;}

	// end inline asm
	mul.rn.f32 	%f420, %f360, %f30;
	mul.rn.f32 	%f362, %f420, %f361;
	// begin inline asm
	{  cvt.rn.bf16.f32 %rs150, %f362;}

	// end inline asm
	// begin inline asm
	{ cvt.f32.bf16 %f363, %rs151;}

	// end inline asm
	// begin inline asm
	{ cvt.f32.bf16 %f364, %rs152;}

	// end inline asm
	mul.rn.f32 	%f421, %f363, %f30;
	mul.rn.f32 	%f365, %f421, %f364;
	// begin inline asm
	{  cvt.rn.bf16.f32 %rs153, %f365;}

	// end inline asm
	mov.b32 	{%rs154, %rs157}, %r185;
	// begin inline asm
	{ cvt.f32.bf16 %f366, %rs154;}

	// end inline asm
	mov.b32 	{%rs155, %rs158}, %r189;
	// begin inline asm
	{ cvt.f32.bf16 %f367, %rs155;}

	// end inline asm
	mul.rn.f32 	%f422, %f366, %f30;
	mul.rn.f32 	%f368, %f422, %f367;
	// begin inline asm
	{  cvt.rn.bf16.f32 %rs156, %f368;}

	// end inline asm
	// begin inline asm
	{ cvt.f32.bf16 %f369, %rs157;}

	// end inline asm
	// begin inline asm
	{ cvt.f32.bf16 %f370, %rs158;}

	// end inline asm
	mul.rn.f32 	%f423, %f369, %f30;
	mul.rn.f32 	%f371, %f423, %f370;
	// begin inline asm
	{  cvt.rn.bf16.f32 %rs159, %f371;}

	// end inline asm
	mov.b32 	{%rs160, %rs163}, %r186;
	// begin inline asm
	{ cvt.f32.bf16 %f372, %rs160;}

	// end inline asm
	mov.b32 	{%rs161, %rs164}, %r190;
	// begin inline asm
	{ cvt.f32.bf16 %f373, %rs161;}

	// end inline asm
	mul.rn.f32 	%f424, %f372, %f30;
	mul.rn.f32 	%f374, %f424, %f373;
	// begin inline asm
	{  cvt.rn.bf16.f32 %rs162, %f374;}

	// end inline asm
	// begin inline asm
	{ cvt.f32.bf16 %f375, %rs163;}

	// end inline asm
	// begin inline asm
	{ cvt.f32.bf16 %f376, %rs164;}

	// end inline asm
	mul.rn.f32 	%f425, %f375, %f30;
	mul.rn.f32 	%f377, %f425, %f376;
	// begin inline asm
	{  cvt.rn.bf16.f32 %rs165, %f377;}

	// end inline asm
	add.s64 	%rd80, %rd16, %rd77;
	mov.b32 	%r191, {%rs162, %rs165};
	mov.b32 	%r192, {%rs156, %rs159};
	mov.b32 	%r193, {%rs150, %rs153};
	mov.b32 	%r194, {%rs144, %rs147};
	st.global.v4.u32 	[%rd80], {%r194, %r193, %r192, %r191};
	add.s32 	%r195, %r182, %r5;
	mul.wide.u32 	%rd81, %r195, 2;
	add.s64 	%rd82, %rd5, %rd81;
	ld.global.v4.u32 	{%r196, %r197, %r198, %r199}, [%rd82];
	add.s64 	%rd83, %rd2, %rd81;
	ld.global.v4.u32 	{%r200, %r201, %r202, %r203}, [%rd83];
	mov.b32 	{%rs166, %rs169}, %r196;
	// begin inline asm
	{ cvt.f32.bf16 %f378, %rs166;}

	// end inline asm
	mov.b32 	{%rs167, %rs170}, %r200;
	// begin inline asm
	{ cvt.f32.bf16 %f379, %rs167;}

	// end inline asm
	mul.rn.f32 	%f426, %f378, %f30;
	mul.rn.f32 	%f380, %f426, %f379;
	// begin inline asm
	{  cvt.rn.bf16.f32 %rs168, %f380;}

	// end inline asm
	// begin inline asm
	{ cvt.f32.bf16 %f381, %rs169;}

	// end inline asm
	// begin inline asm
	{ cvt.f32.bf16 %f382, %rs170;}

	// end inline asm
	mul.rn.f32 	%f427, %f381, %f30;
	mul.rn.f32 	%f383, %f427, %f382;
	// begin inline asm
	{  cvt.rn.bf16.f32 %rs171, %f383;}

	// end inline asm
	mov.b32 	{%rs172, %rs175}, %r197;
	// begin inline asm
	{ cvt.f32.bf16 %f384, %rs172;}

	// end inline asm
	mov.b32 	{%rs173, %rs176}, %r201;
	// begin inline asm
	{ cvt.f32.bf16 %f385, %rs173;}

	// end inline asm
	mul.rn.f32 	%f428, %f384, %f30;
	mul.rn.f32 	%f386, %f428, %f385;
	// begin inline asm
	{  cvt.rn.bf16.f32 %rs174, %f386;}

	// end inline asm
	// begin inline asm
	{ cvt.f32.bf16 %f387, %rs175;}

	// end inline asm
	// begin inline asm
	{ cvt.f32.bf16 %f388, %rs176;}

	// end inline asm
	mul.rn.f32 	%f429, %f387, %f30;
	mul.rn.f32 	%f389, %f429, %f388;
	// begin inline asm
	{  cvt.rn.bf16.f32 %rs177, %f389;}

	// end inline asm
	mov.b32 	{%rs178, %rs181}, %r198;
	// begin inline asm
	{ cvt.f32.bf16 %f390, %rs178;}

	// end inline asm
	mov.b32 	{%rs179, %rs182}, %r202;
	// begin inline asm
	{ cvt.f32.bf16 %f391, %rs179;}

	// end inline asm
	mul.rn.f32 	%f430, %f390, %f30;
	mul.rn.f32 	%f392, %f430, %f391;
	// begin inline asm
	{  cvt.rn.bf16.f32 %rs180, %f392;}

	// end inline asm
	// begin inline asm
	{ cvt.f32.bf16 %f393, %rs181;}

	// end inline asm
	// begin inline asm
	{ cvt.f32.bf16 %f394, %rs182;}

	// end inline asm
	mul.rn.f32 	%f431, %f393, %f30;
	mul.rn.f32 	%f395, %f431, %f394;
	// begin inline asm
	{  cvt.rn.bf16.f32 %rs183, %f395;}

	// end inline asm
	mov.b32 	{%rs184, %rs187}, %r199;
	// begin inline asm
	{ cvt.f32.bf16 %f396, %rs184;}

	// end inline asm
	mov.b32 	{%rs185, %rs188}, %r203;
	// begin inline asm
	{ cvt.f32.bf16 %f397, %rs185;}

	// end inline asm
	mul.rn.f32 	%f432, %f396, %f30;
	mul.rn.f32 	%f398, %f432, %f397;
	// begin inline asm
	{  cvt.rn.bf16.f32 %rs186, %f398;}

	// end inline asm
	// begin inline asm
	{ cvt.f32.bf16 %f399, %rs187;}

	// end inline asm
	// begin inline asm
	{ cvt.f32.bf16 %f400, %rs188;}

	// end inline asm
	mul.rn.f32 	%f433, %f399, %f30;
	mul.rn.f32 	%f401, %f433, %f400;
	// begin inline asm
	{  cvt.rn.bf16.f32 %rs189, %f401;}

	// end inline asm
	add.s64 	%rd84, %rd16, %rd81;
	mov.b32 	%r204, {%rs186, %rs189};
	mov.b32 	%r205, {%rs180, %rs183};
	mov.b32 	%r206, {%rs174, %rs177};
	mov.b32 	%r207, {%rs168, %rs171};
	st.global.v4.u32 	[%rd84], {%r207, %r206, %r205, %r204};
	add.s32 	%r227, %r195, %r5;
	add.s32 	%r208, %r227, 7;
	setp.lt.s32 	%p38, %r208, %r57;
	@%p38 bra 	$L__BB0_42;
	bra.uni 	$L__BB0_33;

}


// ===== COMPILED SASS (sm_100) =====

	.target	sm_100

	.elftype	@"ET_EXEC"


//--------------------- .note.nv.tkinfo           --------------------------
	.section	.note.nv.tkinfo,"",@"SHT_NOTE"
	.sectionflags	@"SHF_NOTE_NV_TKINFO"
	.tkinfo
        /*0018*/ 	.word	0x00000002
        /*0030*/ 	.string	""
        /*0030*/ 	.string	"ptxas"
        /*0030*/ 	.string	"Cuda compilation tools, release 13.0, V13.0.88"
        /*0030*/ 	.string	"Build cuda_13.0.r13.0/compiler.36424714_0"
        /*0030*/ 	.string	"-arch sm_100 -m 64 "



//--------------------- .note.nv.cuinfo           --------------------------
	.section	.note.nv.cuinfo,"",@"SHT_NOTE"
	.sectionflags	@"SHF_NOTE_NV_CUINFO"
        /*0018*/ 	.short	0x0002
        /*001a*/ 	.short	0x0064
        /*001c*/ 	.short	0x0082
	.zero		2


//--------------------- .nv.info                  --------------------------
	.section	.nv.info,"",@"SHT_CUDA_INFO"
	.align	4


	//----- nvinfo : EIATTR_REGCOUNT
	.align		4
        /*0000*/ 	.byte	0x04, 0x2f
        /*0002*/ 	.short	(.L_1 - .L_0)
	.align		4
.L_0:
        /*0004*/ 	.word	index@(_Z19rmsnorm_bf16_kernelP13__nv_bfloat16PKS_S2_if)
        /*0008*/ 	.word	0x00000020


	//----- nvinfo : EIATTR_FRAME_SIZE
	.align		4
.L_1:
        /*000c*/ 	.byte	0x04, 0x11
        /*000e*/ 	.short	(.L_3 - .L_2)
	.align		4
.L_2:
        /*0010*/ 	.word	index@(_Z19rmsnorm_bf16_kernelP13__nv_bfloat16PKS_S2_if)
        /*0014*/ 	.word	0x00000000


	//----- nvinfo : EIATTR_MIN_STACK_SIZE
	.align		4
.L_3:
        /*0018*/ 	.byte	0x04, 0x12
        /*001a*/ 	.short	(.L_5 - .L_4)
	.align		4
.L_4:
        /*001c*/ 	.word	index@(_Z19rmsnorm_bf16_kernelP13__nv_bfloat16PKS_S2_if)
        /*0020*/ 	.word	0x00000000
.L_5:


//--------------------- .nv.compat                --------------------------
	.section	.nv.compat,"",@"SHT_CUDA_COMPAT_INFO"
	.align	4
        /*0000*/ 	.byte	0x02, 0x09, 0x00, 0x00, 0x02, 0x02, 0x01, 0x00, 0x02, 0x05, 0x05, 0x00, 0x03, 0x07, 0x01, 0x01
        /*0010*/ 	.byte	0x02, 0x03, 0x00, 0x00, 0x02, 0x06, 0x01, 0x00, 0x04, 0x0b, 0x08, 0x00, 0x01, 0x00, 0x00, 0x00
        /*0020*/ 	.byte	0x00, 0x00, 0x00, 0x00


//--------------------- .nv.info._Z19rmsnorm_bf16_kernelP13__nv_bfloat16PKS_S2_if --------------------------
	.section	.nv.info._Z19rmsnorm_bf16_kernelP13__nv_bfloat16PKS_S2_if,"",@"SHT_CUDA_INFO"
	.sectionflags	@""
	.align	4


	//----- nvinfo : EIATTR_CUDA_API_VERSION
	.align		4
        /*0000*/ 	.byte	0x04, 0x37
        /*0002*/ 	.short	(.L_7 - .L_6)
.L_6:
        /*0004*/ 	.word	0x00000082


	//----- nvinfo : EIATTR_KPARAM_INFO
	.align		4
.L_7:
        /*0008*/ 	.byte	0x04, 0x17
        /*000a*/ 	.short	(.L_9 - .L_8)
.L_8:
        /*000c*/ 	.word	0x00000000
        /*0010*/ 	.short	0x0004
        /*0012*/ 	.short	0x001c
        /*0014*/ 	.byte	0x00, 0xf0, 0x11, 0x00


	//----- nvinfo : EIATTR_KPARAM_INFO
	.align		4
.L_9:
        /*0018*/ 	.byte	0x04, 0x17
        /*001a*/ 	.short	(.L_11 - .L_10)
.L_10:
        /*001c*/ 	.word	0x00000000
        /*0020*/ 	.short	0x0003
        /*0022*/ 	.short	0x0018
        /*0024*/ 	.byte	0x00, 0xf0, 0x11, 0x00


	//----- nvinfo : EIATTR_KPARAM_INFO
	.align		4
.L_11:
        /*0028*/ 	.byte	0x04, 0x17
        /*002a*/ 	.short	(.L_13 - .L_12)
.L_12:
        /*002c*/ 	.word	0x00000000
        /*0030*/ 	.short	0x0002
        /*0032*/ 	.short	0x0010
        /*0034*/ 	.byte	0x00, 0xf5, 0x21, 0x00


	//----- nvinfo : EIATTR_KPARAM_INFO
	.align		4
.L_13:
        /*0038*/ 	.byte	0x04, 0x17
        /*003a*/ 	.short	(.L_15 - .L_14)
.L_14:
        /*003c*/ 	.word	0x00000000
        /*0040*/ 	.short	0x0001
        /*0042*/ 	.short	0x0008
        /*0044*/ 	.byte	0x00, 0xf5, 0x21, 0x00


	//----- nvinfo : EIATTR_KPARAM_INFO
	.align		4
.L_15:
        /*0048*/ 	.byte	0x04, 0x17
        /*004a*/ 	.short	(.L_17 - .L_16)
.L_16:
        /*004c*/ 	.word	0x00000000
        /*0050*/ 	.short	0x0000
        /*0052*/ 	.short	0x0000
        /*0054*/ 	.byte	0x00, 0xf5, 0x21, 0x00


	//----- nvinfo : EIATTR_SPARSE_MMA_MASK
	.align		4
.L_17:
        /*0058*/ 	.byte	0x03, 0x50
        /*005a*/ 	.short	0x0000


	//----- nvinfo : EIATTR_MAXREG_COUNT
	.align		4
        /*005c*/ 	.byte	0x03, 0x1b
        /*005e*/ 	.short	0x00ff


	//----- nvinfo : EIATTR_NUM_BARRIERS
	.align		4
        /*0060*/ 	.byte	0x02, 0x4c
        /*0062*/ 	.byte	0x01
	.zero		1


	//----- nvinfo : EIATTR_MERCURY_ISA_VERSION
	.align		4
        /*0064*/ 	.byte	0x03, 0x5f
        /*0066*/ 	.short	0x0101


	//----- nvinfo : EIATTR_COOP_GROUP_MASK_REGIDS
	.align		4
        /*0068*/ 	.byte	0x04, 0x29
        /*006a*/ 	.short	(.L_19 - .L_18)


	//   ....[0]....
.L_18:
        /*006c*/ 	.word	0xffffffff


	//   ....[1]....
        /*0070*/ 	.word	0xffffffff


	//   ....[2]....
        /*0074*/ 	.word	0xffffffff


	//   ....[3]....
        /*0078*/ 	.word	0xffffffff


	//   ....[4]....
        /*007c*/ 	.word	0xffffffff


	//   ....[5]....
        /*0080*/ 	.word	0xffffffff


	//   ....[6]....
        /*0084*/ 	.word	0xffffffff


	//   ....[7]....
        /*0088*/ 	.word	0xffffffff


	//   ....[8]....
        /*008c*/ 	.word	0xffffffff


	//   ....[9]....
        /*0090*/ 	.word	0xffffffff


	//   ....[10]....
        /*0094*/ 	.word	0x0500000a


	//   ....[11]....
        /*0098*/ 	.word	0x0500000a


	//   ....[12]....
        /*009c*/ 	.word	0x0500000a


	//   ....[13]....
        /*00a0*/ 	.word	0x0500000a


	//   ....[14]....
        /*00a4*/ 	.word	0x0500000a


	//----- nvinfo : EIATTR_COOP_GROUP_INSTR_OFFSETS
	.align		4
.L_19:
        /*00a8*/ 	.byte	0x04, 0x28
        /*00aa*/ 	.short	(.L_21 - .L_20)


	//   ....[0]....
.L_20:
        /*00ac*/ 	.word	0x00001940


	//   ....[1]....
        /*00b0*/ 	.word	0x00001990


	//   ....[2]....
        /*00b4*/ 	.word	0x000019c0


	//   ....[3]....
        /*00b8*/ 	.word	0x00001a10


	//   ....[4]....
        /*00bc*/ 	.word	0x00001a80


	//   ....[5]....
        /*00c0*/ 	.word	0x00001b10


	//   ....[6]....
        /*00c4*/ 	.word	0x00001b30


	//   ....[7]....
        /*00c8*/ 	.word	0x00001b50


	//   ....[8]....
        /*00cc*/ 	.word	0x00001b70


	//   ....[9]....
        /*00d0*/ 	.word	0x00001b90


	//   ....[10]....
        /*00d4*/ 	.word	0x00004940


	//   ....[11]....
        /*00d8*/ 	.word	0x000049b0


	//   ....[12]....
        /*00dc*/ 	.word	0x00004a20


	//   ....[13]....
        /*00e0*/ 	.word	0x00004a90


	//   ....[14]....
        /*00e4*/ 	.word	0x00004b00


	//----- nvinfo : EIATTR_VRC_CTA_INIT_COUNT
	.align		4
.L_21:
        /*00e8*/ 	.byte	0x02, 0x4a
	.zero		1
	.zero		1


	//----- nvinfo : EIATTR_EXIT_INSTR_OFFSETS
	.align		4
        /*00ec*/ 	.byte	0x04, 0x1c
        /*00ee*/ 	.short	(.L_23 - .L_22)


	//   ....[0]....
.L_22:
        /*00f0*/ 	.word	0x00003250


	//   ....[1]....
        /*00f4*/ 	.word	0x00003510


	//   ....[2]....
        /*00f8*/ 	.word	0x000045e0


	//   ....[3]....
        /*00fc*/ 	.word	0x000048f0


	//----- nvinfo : EIATTR_CRS_STACK_SIZE
	.align		4
.L_23:
        /*0100*/ 	.byte	0x04, 0x1e
        /*0102*/ 	.short	(.L_25 - .L_24)
.L_24:
        /*0104*/ 	.word	0x00000000


	//----- nvinfo : EIATTR_CBANK_PARAM_SIZE
	.align		4
.L_25:
        /*0108*/ 	.byte	0x03, 0x19
        /*010a*/ 	.short	0x0020


	//----- nvinfo : EIATTR_PARAM_CBANK
	.align		4
        /*010c*/ 	.byte	0x04, 0x0a
        /*010e*/ 	.short	(.L_27 - .L_26)
	.align		4
.L_26:
        /*0110*/ 	.word	index@(.nv.constant0._Z19rmsnorm_bf16_kernelP13__nv_bfloat16PKS_S2_if)
        /*0114*/ 	.short	0x0380
        /*0116*/ 	.short	0x0020


	//----- nvinfo : EIATTR_SW_WAR
	.align		4
.L_27:
        /*0118*/ 	.byte	0x04, 0x36
        /*011a*/ 	.short	(.L_29 - .L_28)
.L_28:
        /*011c*/ 	.word	0x00000008
.L_29:


//--------------------- .nv.callgraph             --------------------------
	.section	.nv.callgraph,"",@"SHT_CUDA_CALLGRAPH"
	.align	4
	.sectionentsize	8
	.align		4
        /*0000*/ 	.word	0x00000000
	.align		4
        /*0004*/ 	.word	0xffffffff
	.align		4
        /*0008*/ 	.word	0x00000000
	.align		4
        /*000c*/ 	.word	0xfffffffe
	.align		4
        /*0010*/ 	.word	0x00000000
	.align		4
        /*0014*/ 	.word	0xfffffffd
	.align		4
        /*0018*/ 	.word	0x00000000
	.align		4
        /*001c*/ 	.word	0xfffffffc


//--------------------- .text._Z19rmsnorm_bf16_kernelP13__nv_bfloat16PKS_S2_if --------------------------
	.section	.text._Z19rmsnorm_bf16_kernelP13__nv_bfloat16PKS_S2_if,"ax",@progbits
	.align	128
        .global         _Z19rmsnorm_bf16_kernelP13__nv_bfloat16PKS_S2_if
        .type           _Z19rmsnorm_bf16_kernelP13__nv_bfloat16PKS_S2_if,@function
        .size           _Z19rmsnorm_bf16_kernelP13__nv_bfloat16PKS_S2_if,(.L_x_44 - _Z19rmsnorm_bf16_kernelP13__nv_bfloat16PKS_S2_if)
        .other          _Z19rmsnorm_bf16_kernelP13__nv_bfloat16PKS_S2_if,@"STO_CUDA_ENTRY STV_DEFAULT"
_Z19rmsnorm_bf16_kernelP13__nv_bfloat16PKS_S2_if:
.text._Z19rmsnorm_bf16_kernelP13__nv_bfloat16PKS_S2_if:
[----:B------:R-:W-:Y:S01]  /*0000*/  LDC R1, c[0x0][0x37c] ;  /* 0x0000df00ff017b82 */ /* 0x000fe20000000800 */
[----:B------:R-:W0:Y:S07]  /*0010*/  S2R R0, SR_TID.X ;  /* 0x0000000000007919 */ /* 0x000e2e0000002100 */
[----:B------:R-:W1:Y:S01]  /*0020*/  S2UR UR4, SR_CTAID.X ;  /* 0x00000000000479c3 */ /* 0x000e620000002500 */
[----:B------:R-:W1:Y:S01]  /*0030*/  LDCU UR14, c[0x0][0x398] ;  /* 0x00007300ff0e77ac */ /* 0x000e620008000800 */
[----:B------:R-:W-:Y:S01]  /*0040*/  BSSY.RECONVERGENT B0, `(.L_x_0) ;  /* 0x00000e1000007945 */ /* 0x000fe20003800200 */
[----:B------:R-:W-:Y:S01]  /*0050*/  HFMA2 R4, -RZ, RZ, 0, 0 ;  /* 0x00000000ff047431 */ /* 0x000fe200000001ff */
[----:B------:R-:W2:Y:S01]  /*0060*/  LDCU.64 UR16, c[0x0][0x388] ;  /* 0x00007100ff1077ac */ /* 0x000ea20008000a00 */
[----:B------:R-:W3:Y:S01]  /*0070*/  LDCU UR9, c[0x0][0x360] ;  /* 0x00006c00ff0977ac */ /* 0x000ee20008000800 */
[----:B------:R-:W4:Y:S01]  /*0080*/  LDCU.64 UR10, c[0x0][0x358] ;  /* 0x00006b00ff0a77ac */ /* 0x000f220008000a00 */
[----:B-1----:R-:W-:-:S02]  /*0090*/  UIMAD UR4, UR4, UR14, URZ ;  /* 0x0000000e040472a4 */ /* 0x002fc4000f8e02ff */
[----:B---3--:R-:W-:Y:S02]  /*00a0*/  USHF.L.U32 UR8, UR9, 0x3, URZ ;  /* 0x0000000309087899 */ /* 0x008fe400080006ff */
[----:B------:R-:W-:Y:S01]  /*00b0*/  UIMAD.WIDE UR6, UR4, 0x2, URZ ;  /* 0x00000002040678a5 */ /* 0x000fe2000f8e02ff */
[----:B0-----:R-:W-:Y:S01]  /*00c0*/  SHF.L.U32 R13, R0, 0x3, RZ ;  /* 0x00000003000d7819 */ /* 0x001fe200000006ff */
[----:B------:R-:W-:Y:S02]  /*00d0*/  USHF.R.S32.HI UR12, URZ, 0x1f, UR4 ;  /* 0x0000001fff0c7899 */ /* 0x000fe40008011404 */
[----:B--2---:R-:W-:Y:S02]  /*00e0*/  UIADD3 UR5, UP0, UPT, UR6, UR16, URZ ;  /* 0x0000001006057290 */ /* 0x004fe4000ff1e0ff */
[----:B------:R-:W-:Y:S02]  /*00f0*/  VIADD R2, R13, 0x7 ;  /* 0x000000070d027836 */ /* 0x000fe40000000000 */
[----:B------:R-:W-:Y:S01]  /*0100*/  UIADD3.X UR13, UPT, UPT, UR7, UR17, URZ, UP0, !UPT ;  /* 0x00000011070d7290 */ /* 0x000fe200087fe4ff */
[----:B------:R-:W-:-:S02]  /*0110*/  IMAD.MOV.U32 R5, RZ, RZ, R13 ;  /* 0x000000ffff057224 */ /* 0x000fc400078e000d */
[----:B------:R-:W-:Y:S02]  /*0120*/  ISETP.GE.AND P0, PT, R2, UR14, PT ;  /* 0x0000000e02007c0c */ /* 0x000fe4000bf06270 */
[----:B------:R-:W-:Y:S01]  /*0130*/  MOV R2, UR5 ;  /* 0x0000000500027c02 */ /* 0x000fe20008000f00 */
[----:B------:R-:W-:-:S10]  /*0140*/  IMAD.U32 R3, RZ, RZ, UR13 ;  /* 0x0000000dff037e24 */ /* 0x000fd4000f8e00ff */
[----:B----4-:R-:W-:Y:S05]  /*0150*/  @P0 BRA `(.L_x_1) ;  /* 0x0000000c003c0947 */ /* 0x010fea0003800000 */
[----:B------:R-:W0:Y:S01]  /*0160*/  I2F.U32.RP R8, UR8 ;  /* 0x0000000800087d06 */ /* 0x000e220008209000 */
[----:B------:R-:W-:Y:S01]  /*0170*/  VIADD R4, R5, UR8 ;  /* 0x0000000805047c36 */ /* 0x000fe20008000000 */
[----:B------:R-:W-:Y:S01]  /*0180*/  MOV R9, 0x7 ;  /* 0x0000000700097802 */ /* 0x000fe20000000f00 */
[----:B------:R-:W-:Y:S01]  /*0190*/  IMAD R11, RZ, RZ, -UR8 ;  /* 0x80000008ff0b7e24 */ /* 0x000fe2000f8e02ff */
[----:B------:R-:W-:Y:S01]  /*01a0*/  ISETP.NE.U32.AND P3, PT, RZ, UR8, PT ;  /* 0x00000008ff007c0c */ /* 0x000fe2000bf65070 */
[----:B------:R-:W-:Y:S01]  /*01b0*/  BSSY.RECONVERGENT B1, `(.L_x_2) ;  /* 0x0000049000017945 */ /* 0x000fe20003800200 */
[----:B------:R-:W-:Y:S02]  /*01c0*/  VIADDMNMX.U32 R6, R4, R9, UR14, !PT ;  /* 0x0000000e04067e46 */ /* 0x000fe4000f800009 */
[----:B------:R-:W-:Y:S02]  /*01d0*/  MOV R13, R5 ;  /* 0x00000005000d7202 */ /* 0x000fe40000000f00 */
[----:B------:R-:W-:Y:S01]  /*01e0*/  IADD3 R9, PT, PT, R6, -0x7, RZ ;  /* 0xfffffff906097810 */ /* 0x000fe20007ffe0ff */
[----:B------:R-:W-:-:S03]  /*01f0*/  IMAD.MOV.U32 R6, RZ, RZ, RZ ;  /* 0x000000ffff067224 */ /* 0x000fc600078e00ff */
[----:B------:R-:W-:Y:S01]  /*0200*/  ISETP.NE.AND P1, PT, R9, R4, PT ;  /* 0x000000040900720c */ /* 0x000fe20003f25270 */
[----:B0-----:R-:W0:Y:S02]  /*0210*/  MUFU.RCP R8, R8 ;  /* 0x0000000800087308 */ /* 0x001e240000001000 */
[----:B0-----:R-:W-:Y:S02]  /*0220*/  IADD3 R7, PT, PT, R8, 0xffffffe, RZ ;  /* 0x0ffffffe08077810 */ /* 0x001fe40007ffe0ff */
[----:B------:R-:W-:-:S04]  /*0230*/  SEL R8, RZ, 0x1, !P1 ;  /* 0x00000001ff087807 */ /* 0x000fc80004800000 */
[----:B------:R-:W0:Y:S01]  /*0240*/  F2I.FTZ.U32.TRUNC.NTZ R7, R7 ;  /* 0x0000000700077305 */ /* 0x000e22000021f000 */
[----:B------:R-:W-:Y:S01]  /*0250*/  IADD3 R4, PT, PT, R9, -R4, -R8 ;  /* 0x8000000409047210 */ /* 0x000fe20007ffe808 */
[----:B0-----:R-:W-:-:S04]  /*0260*/  IMAD R11, R11, R7, RZ ;  /* 0x000000070b0b7224 */ /* 0x001fc800078e02ff */
[----:B------:R-:W-:-:S06]  /*0270*/  IMAD.HI.U32 R11, R7, R11, R6 ;  /* 0x0000000b070b7227 */ /* 0x000fcc00078e0006 */
[----:B------:R-:W-:-:S05]  /*0280*/  IMAD.HI.U32 R11, R11, R4, RZ ;  /* 0x000000040b0b7227 */ /* 0x000fca00078e00ff */
[----:B------:R-:W-:-:S05]  /*0290*/  IADD3 R7, PT, PT, -R11, RZ, RZ ;  /* 0x000000ff0b077210 */ /* 0x000fca0007ffe1ff */
[----:B------:R-:W-:-:S05]  /*02a0*/  IMAD R4, R7, UR8, R4 ;  /* 0x0000000807047c24 */ /* 0x000fca000f8e0204 */
[----:B------:R-:W-:-:S13]  /*02b0*/  ISETP.GE.U32.AND P1, PT, R4, UR8, PT ;  /* 0x0000000804007c0c */ /* 0x000fda000bf26070 */
[----:B------:R-:W-:Y:S01]  /*02c0*/  @P1 VIADD R4, R4, -UR8 ;  /* 0x8000000804041c36 */ /* 0x000fe20008000000 */
[----:B------:R-:W-:-:S04]  /*02d0*/  @P1 IADD3 R11, PT, PT, R11, 0x1, RZ ;  /* 0x000000010b0b1810 */ /* 0x000fc80007ffe0ff */
[----:B------:R-:W-:-:S13]  /*02e0*/  ISETP.GE.U32.AND P2, PT, R4, UR8, PT ;  /* 0x0000000804007c0c */ /* 0x000fda000bf46070 */
[----:B------:R-:W-:Y:S01]  /*02f0*/  @P2 VIADD R11, R11, 0x1 ;  /* 0x000000010b0b2836 */ /* 0x000fe20000000000 */
[----:B------:R-:W-:-:S04]  /*0300*/  @!P3 LOP3.LUT R11, RZ, UR8, RZ, 0x33, !PT ;  /* 0x00000008ff0bbc12 */ /* 0x000fc8000f8e33ff */
[----:B------:R-:W-:-:S04]  /*0310*/  IADD3 R8, PT, PT, R8, R11, RZ ;  /* 0x0000000b08087210 */ /* 0x000fc80007ffe0ff */
[C---:B------:R-:W-:Y:S02]  /*0320*/  LOP3.LUT R4, R8.reuse, 0x3, RZ, 0xc0, !PT ;  /* 0x0000000308047812 */ /* 0x040fe400078ec0ff */
[----:B------:R-:W-:Y:S02]  /*0330*/  ISETP.GE.U32.AND P2, PT, R8, 0x3, PT ;  /* 0x000000030800780c */ /* 0x000fe40003f46070 */
[----:B------:R-:W-:Y:S01]  /*0340*/  ISETP.NE.AND P1, PT, R4, 0x3, PT ;  /* 0x000000030400780c */ /* 0x000fe20003f25270 */
[----:B------:R-:W-:-:S12]  /*0350*/  IMAD.MOV.U32 R4, RZ, RZ, RZ ;  /* 0x000000ffff047224 */ /* 0x000fd800078e00ff */
[----:B------:R-:W-:Y:S05]  /*0360*/  @!P1 BRA `(.L_x_3) ;  /* 0x0000000000b49947 */ /* 0x000fea0003800000 */
[----:B------:R-:W-:Y:S01]  /*0370*/  MOV R7, UR7 ;  /* 0x0000000700077c02 */ /* 0x000fe20008000f00 */
[----:B------:R-:W-:Y:S02]  /*0380*/  IMAD.U32 R6, RZ, RZ, UR6 ;  /* 0x00000006ff067e24 */ /* 0x000fe4000f8e00ff */
[----:B------:R-:W-:Y:S02]  /*0390*/  VIADD R4, R8, 0x1 ;  /* 0x0000000108047836 */ /* 0x000fe40000000000 */
[----:B------:R-:W-:-:S03]  /*03a0*/  IMAD.WIDE.U32 R6, R0, 0x10, R6 ;  /* 0x0000001000067825 */ /* 0x000fc600078e0006 */
[----:B------:R-:W-:Y:S01]  /*03b0*/  LOP3.LUT R12, R4, 0x3, RZ, 0xc0, !PT ;  /* 0x00000003040c7812 */ /* 0x000fe200078ec0ff */
[----:B------:R-:W-:Y:S01]  /*03c0*/  IMAD.MOV.U32 R13, RZ, RZ, R5 ;  /* 0x000000ffff0d7224 */ /* 0x000fe200078e0005 */
[----:B------:R-:W-:Y:S02]  /*03d0*/  IADD3 R6, P1, PT, R6, UR16, RZ ;  /* 0x0000001006067c10 */ /* 0x000fe4000ff3e0ff */
[----:B------:R-:W-:Y:S02]  /*03e0*/  MOV R4, RZ ;  /* 0x000000ff00047202 */ /* 0x000fe40000000f00 */
[----:B------:R-:W-:Y:S02]  /*03f0*/  IADD3.X R7, PT, PT, R7, UR17, RZ, P1, !PT ;  /* 0x0000001107077c10 */ /* 0x000fe40008ffe4ff */
[----:B------:R-:W-:-:S07]  /*0400*/  IADD3 R12, PT, PT, -R12, RZ, RZ ;  /* 0x000000ff0c0c7210 */ /* 0x000fce0007ffe1ff */
.L_x_4:
[----:B------:R-:W2:Y:S01]  /*0410*/  LDG.E.128 R8, desc[UR10][R6.64] ;  /* 0x0000000a06087981 */ /* 0x000ea2000c1e1d00 */
[----:B------:R-:W-:Y:S02]  /*0420*/  VIADD R12, R12, 0x1 ;  /* 0x000000010c0c7836 */ /* 0x000fe40000000000 */
[----:B------:R-:W-:-:S03]  /*0430*/  VIADD R13, R13, UR8 ;  /* 0x000000080d0d7c36 */ /* 0x000fc60008000000 */
[----:B------:R-:W-:Y:S01]  /*0440*/  ISETP.NE.AND P1, PT, R12, RZ, PT ;  /* 0x000000ff0c00720c */ /* 0x000fe20003f25270 */
[C---:B--2---:R-:W-:Y:S01]  /*0450*/  IMAD.U32 R14, R8.reuse, 0x10000, RZ ;  /* 0x00010000080e7824 */ /* 0x044fe200078e00ff */
[----:B------:R-:W-:-:S03]  /*0460*/  PRMT R8, R8, 0x7632, R8 ;  /* 0x0000763208087816 */ /* 0x000fc60000000008 */
[----:B------:R-:W-:Y:S01]  /*0470*/  FMUL R15, R14, R14 ;  /* 0x0000000e0e0f7220 */ /* 0x000fe20000400000 */
[----:B------:R-:W-:Y:S01]  /*0480*/  SHF.L.U32 R8, R8, 0x10, RZ ;  /* 0x0000001008087819 */ /* 0x000fe200000006ff */
[C---:B------:R-:W-:Y:S01]  /*0490*/  IMAD.U32 R14, R9.reuse, 0x10000, RZ ;  /* 0x00010000090e7824 */ /* 0x040fe200078e00ff */
[----:B------:R-:W-:Y:S01]  /*04a0*/  PRMT R9, R9, 0x7632, R9 ;  /* 0x0000763209097816 */ /* 0x000fe20000000009 */
[--C-:B------:R-:W-:Y:S01]  /*04b0*/  FADD R15, R15, R4.reuse ;  /* 0x000000040f0f7221 */ /* 0x100fe20000000000 */
[----:B------:R-:W-:Y:S01]  /*04c0*/  PRMT R4, R10, 0x7632, R4 ;  /* 0x000076320a047816 */ /* 0x000fe20000000004 */
[----:B------:R-:W-:Y:S01]  /*04d0*/  FMUL R8, R8, R8 ;  /* 0x0000000808087220 */ /* 0x000fe20000400000 */
[----:B------:R-:W-:Y:S01]  /*04e0*/  SHF.L.U32 R9, R9, 0x10, RZ ;  /* 0x0000001009097819 */ /* 0x000fe200000006ff */
[----:B------:R-:W-:Y:S01]  /*04f0*/  FMUL R17, R14, R14 ;  /* 0x0000000e0e117220 */ /* 0x000fe20000400000 */
[----:B------:R-:W-:Y:S02]  /*0500*/  IMAD.U32 R10, R10, 0x10000, RZ ;  /* 0x000100000a0a7824 */ /* 0x000fe400078e00ff */
[----:B------:R-:W-:Y:S01]  /*0510*/  FADD R8, R15, R8 ;  /* 0x000000080f087221 */ /* 0x000fe20000000000 */
[----:B------:R-:W-:Y:S01]  /*0520*/  SHF.L.U32 R4, R4, 0x10, RZ ;  /* 0x0000001004047819 */ /* 0x000fe200000006ff */
[----:B------:R-:W-:Y:S01]  /*0530*/  FMUL R9, R9, R9 ;  /* 0x0000000909097220 */ /* 0x000fe20000400000 */
[----:B------:R-:W-:Y:S01]  /*0540*/  FMUL R15, R10, R10 ;  /* 0x0000000a0a0f7220 */ /* 0x000fe20000400000 */
[----:B------:R-:W-:-:S04]  /*0550*/  FADD R8, R8, R17 ;  /* 0x0000001108087221 */ /* 0x000fc80000000000 */
[----:B------:R-:W-:Y:S01]  /*0560*/  FADD R8, R8, R9 ;  /* 0x0000000908087221 */ /* 0x000fe20000000000 */
[----:B------:R-:W-:Y:S01]  /*0570*/  FMUL R9, R4, R4 ;  /* 0x0000000404097220 */ /* 0x000fe20000400000 */
[C---:B------:R-:W-:Y:S01]  /*0580*/  IMAD.U32 R4, R11.reuse, 0x10000, RZ ;  /* 0x000100000b047824 */ /* 0x040fe200078e00ff */
[----:B------:R-:W-:Y:S01]  /*0590*/  PRMT R11, R11, 0x7632, R11 ;  /* 0x000076320b0b7816 */ /* 0x000fe2000000000b */
[----:B------:R-:W-:Y:S01]  /*05a0*/  FADD R8, R8, R15 ;  /* 0x0000000f08087221 */ /* 0x000fe20000000000 */
[----:B------:R-:W-:Y:S02]  /*05b0*/  MOV R15, UR9 ;  /* 0x00000009000f7c02 */ /* 0x000fe40008000f00 */
[----:B------:R-:W-:Y:S01]  /*05c0*/  SHF.L.U32 R11, R11, 0x10, RZ ;  /* 0x000000100b0b7819 */ /* 0x000fe200000006ff */
[----:B------:R-:W-:Y:S01]  /*05d0*/  FADD R8, R8, R9 ;  /* 0x0000000908087221 */ /* 0x000fe20000000000 */
[----:B------:R-:W-:Y:S01]  /*05e0*/  FMUL R9, R4, R4 ;  /* 0x0000000404097220 */ /* 0x000fe20000400000 */
[----:B------:R-:W-:-:S04]  /*05f0*/  IMAD.WIDE.U32 R6, R15, 0x10, R6 ;  /* 0x000000100f067825 */ /* 0x000fc800078e0006 */
[----:B------:R-:W-:Y:S01]  /*0600*/  FMUL R11, R11, R11 ;  /* 0x0000000b0b0b7220 */ /* 0x000fe20000400000 */
[----:B------:R-:W-:-:S04]  /*0610*/  FADD R8, R8, R9 ;  /* 0x0000000908087221 */ /* 0x000fc80000000000 */
[----:B------:R-:W-:Y:S01]  /*0620*/  FADD R4, R8, R11 ;  /* 0x0000000b08047221 */ /* 0x000fe20000000000 */
[----:B------:R-:W-:Y:S06]  /*0630*/  @P1 BRA `(.L_x_4) ;  /* 0xfffffffc00741947 */ /* 0x000fec000383ffff */
.L_x_3:
[----:B------:R-:W-:Y:S05]  /*0640*/  BSYNC.RECONVERGENT B1 ;  /* 0x0000000000017941 */ /* 0x000fea0003800200 */
.L_x_2:
[----:B------:R-:W-:Y:S05]  /*0650*/  @!P2 BRA `(.L_x_1) ;  /* 0x0000000400fca947 */ /* 0x000fea0003800000 */
.L_x_5:
[----:B------:R-:W-:-:S06]  /*0660*/  IMAD.WIDE.U32 R8, R13, 0x2, R2 ;  /* 0x000000020d087825 */ /* 0x000fcc00078e0002 */
[----:B------:R-:W2:Y:S01]  /*0670*/  LDG.E.128 R8, desc[UR10][R8.64] ;  /* 0x0000000a08087981 */ /* 0x000ea2000c1e1d00 */
[----:B------:R-:W-:-:S05]  /*0680*/  IADD3 R7, PT, PT, R13, UR8, RZ ;  /* 0x000000080d077c10 */ /* 0x000fca000fffe0ff */
[----:B------:R-:W-:-:S06]  /*0690*/  IMAD.WIDE.U32 R12, R7, 0x2, R2 ;  /* 0x00000002070c7825 */ /* 0x000fcc00078e0002 */
[----:B------:R-:W3:Y:S01]  /*06a0*/  LDG.E.128 R12, desc[UR10][R12.64] ;  /* 0x0000000a0c0c7981 */ /* 0x000ee2000c1e1d00 */
[----:B------:R-:W-:-:S04]  /*06b0*/  VIADD R7, R7, UR8 ;  /* 0x0000000807077c36 */ /* 0x000fc80008000000 */
[----:B------:R-:W-:-:S06]  /*06c0*/  IMAD.WIDE.U32 R16, R7, 0x2, R2 ;  /* 0x0000000207107825 */ /* 0x000fcc00078e0002 */
[----:B------:R-:W4:Y:S01]  /*06d0*/  LDG.E.128 R16, desc[UR10][R16.64] ;  /* 0x0000000a10107981 */ /* 0x000f22000c1e1d00 */
[----:B------:R-:W-:-:S05]  /*06e0*/  IADD3 R7, PT, PT, R7, UR8, RZ ;  /* 0x0000000807077c10 */ /* 0x000fca000fffe0ff */
[----:B------:R-:W-:-:S06]  /*06f0*/  IMAD.WIDE.U32 R20, R7, 0x2, R2 ;  /* 0x0000000207147825 */ /* 0x000fcc00078e0002 */
[----:B------:R-:W5:Y:S01]  /*0700*/  LDG.E.128 R20, desc[UR10][R20.64] ;  /* 0x0000000a14147981 */ /* 0x000f62000c1e1d00 */
[C---:B--2---:R-:W-:Y:S01]  /*0710*/  IMAD.U32 R6, R8.reuse, 0x10000, RZ ;  /* 0x0001000008067824 */ /* 0x044fe200078e00ff */
[----:B------:R-:W-:-:S03]  /*0720*/  PRMT R8, R8, 0x7632, R8 ;  /* 0x0000763208087816 */ /* 0x000fc60000000008 */
[----:B------:R-:W-:Y:S01]  /*0730*/  FMUL R25, R6, R6 ;  /* 0x0000000606197220 */ /* 0x000fe20000400000 */
[----:B------:R-:W-:-:S03]  /*0740*/  SHF.L.U32 R8, R8, 0x10, RZ ;  /* 0x0000001008087819 */ /* 0x000fc600000006ff */
[----:B------:R-:W-:Y:S01]  /*0750*/  FADD R25, R25, R4 ;  /* 0x0000000419197221 */ /* 0x000fe20000000000 */
[C---:B------:R-:W-:Y:S02]  /*0760*/  IMAD.U32 R4, R9.reuse, 0x10000, RZ ;  /* 0x0001000009047824 */ /* 0x040fe400078e00ff */
[----:B------:R-:W-:Y:S01]  /*0770*/  FMUL R8, R8, R8 ;  /* 0x0000000808087220 */ /* 0x000fe20000400000 */
[----:B------:R-:W-:-:S03]  /*0780*/  PRMT R9, R9, 0x7632, R9 ;  /* 0x0000763209097816 */ /* 0x000fc60000000009 */
[----:B------:R-:W-:Y:S01]  /*0790*/  FADD R8, R25, R8 ;  /* 0x0000000819087221 */ /* 0x000fe20000000000 */
[----:B------:R-:W-:Y:S01]  /*07a0*/  SHF.L.U32 R9, R9, 0x10, RZ ;  /* 0x0000001009097819 */ /* 0x000fe200000006ff */
[----:B------:R-:W-:Y:S01]  /*07b0*/  FMUL R25, R4, R4 ;  /* 0x0000000404197220 */ /* 0x000fe20000400000 */
[C---:B------:R-:W-:Y:S01]  /*07c0*/  IMAD.U32 R4, R10.reuse, 0x10000, RZ ;  /* 0x000100000a047824 */ /* 0x040fe200078e00ff */
[----:B------:R-:W-:Y:S02]  /*07d0*/  PRMT R10, R10, 0x7632, R10 ;  /* 0x000076320a0a7816 */ /* 0x000fe4000000000a */
[----:B------:R-:W-:Y:S01]  /*07e0*/  FADD R8, R8, R25 ;  /* 0x0000001908087221 */ /* 0x000fe20000000000 */
[----:B------:R-:W-:Y:S01]  /*07f0*/  FMUL R9, R9, R9 ;  /* 0x0000000909097220 */ /* 0x000fe20000400000 */
[----:B------:R-:W-:-:S03]  /*0800*/  SHF.L.U32 R10, R10, 0x10, RZ ;  /* 0x000000100a0a7819 */ /* 0x000fc600000006ff */
[----:B------:R-:W-:Y:S01]  /*0810*/  FADD R8, R8, R9 ;  /* 0x0000000908087221 */ /* 0x000fe20000000000 */
        /* <DEDUP_REMOVED lines=8> */
[C---:B---3--:R-:W-:Y:S02]  /*08a0*/  IMAD.U32 R4, R12.reuse, 0x10000, RZ ;  /* 0x000100000c047824 */ /* 0x048fe400078e00ff */
[----:B------:R-:W-:Y:S01]  /*08b0*/  FMUL R11, R11, R11 ;  /* 0x0000000b0b0b7220 */ /* 0x000fe20000400000 */
[----:B------:R-:W-:Y:S01]  /*08c0*/  PRMT R12, R12, 0x7632, R12 ;  /* 0x000076320c0c7816 */ /* 0x000fe2000000000c */
[----:B------:R-:W-:Y:S01]  /*08d0*/  FADD R8, R8, R9 ;  /* 0x0000000908087221 */ /* 0x000fe20000000000 */
[----:B------:R-:W-:Y:S01]  /*08e0*/  FMUL R9, R4, R4 ;  /* 0x0000000404097220 */ /* 0x000fe20000400000 */
[C---:B------:R-:W-:Y:S01]  /*08f0*/  IMAD.U32 R4, R13.reuse, 0x10000, RZ ;  /* 0x000100000d047824 */ /* 0x040fe200078e00ff */
[----:B------:R-:W-:Y:S01]  /*0900*/  SHF.L.U32 R12, R12, 0x10, RZ ;  /* 0x000000100c0c7819 */ /* 0x000fe200000006ff */
[----:B------:R-:W-:Y:S01]  /*0910*/  FADD R8, R8, R11 ;  /* 0x0000000b08087221 */ /* 0x000fe20000000000 */
[----:B------:R-:W-:Y:S01]  /*0920*/  PRMT R13, R13, 0x7632, R13 ;  /* 0x000076320d0d7816 */ /* 0x000fe2000000000d */
[C---:B-----5:R-:W-:Y:S01]  /*0930*/  IMAD.U32 R6, R21.reuse, 0x10000, RZ ;  /* 0x0001000015067824 */ /* 0x060fe200078e00ff */
[----:B------:R-:W-:Y:S01]  /*0940*/  PRMT R21, R21, 0x7632, R21 ;  /* 0x0000763215157816 */ /* 0x000fe20000000015 */
[----:B------:R-:W-:Y:S01]  /*0950*/  FADD R8, R8, R9 ;  /* 0x0000000908087221 */ /* 0x000fe20000000000 */
[----:B------:R-:W-:Y:S01]  /*0960*/  FMUL R9, R12, R12 ;  /* 0x0000000c0c097220 */ /* 0x000fe20000400000 */
[----:B------:R-:W-:-:S02]  /*0970*/  SHF.L.U32 R13, R13, 0x10, RZ ;  /* 0x000000100d0d7819 */ /* 0x000fc400000006ff */
[----:B------:R-:W-:Y:S01]  /*0980*/  SHF.L.U32 R21, R21, 0x10, RZ ;  /* 0x0000001015157819 */ /* 0x000fe200000006ff */
[----:B------:R-:W-:Y:S01]  /*0990*/  FADD R8, R8, R9 ;  /* 0x0000000908087221 */ /* 0x000fe20000000000 */
[----:B------:R-:W-:Y:S01]  /*09a0*/  FMUL R9, R4, R4 ;  /* 0x0000000404097220 */ /* 0x000fe20000400000 */
[C---:B------:R-:W-:Y:S02]  /*09b0*/  IMAD.U32 R4, R14.reuse, 0x10000, RZ ;  /* 0x000100000e047824 */ /* 0x040fe400078e00ff */
        /* <DEDUP_REMOVED lines=8> */
[----:B------:R-:W-:Y:S01]  /*0a40*/  FMUL R21, R21, R21 ;  /* 0x0000001515157220 */ /* 0x000fe20000400000 */
[----:B------:R-:W-:Y:S01]  /*0a50*/  IADD3 R13, PT, PT, R7, UR8, RZ ;  /* 0x00000008070d7c10 */ /* 0x000fe2000fffe0ff */
[----:B------:R-:W-:Y:S01]  /*0a60*/  FADD R8, R8, R9 ;  /* 0x0000000908087221 */ /* 0x000fe20000000000 */
[----:B------:R-:W-:Y:S01]  /*0a70*/  FMUL R9, R14, R14 ;  /* 0x0000000e0e097220 */ /* 0x000fe20000400000 */
[----:B------:R-:W-:-:S03]  /*0a80*/  SHF.L.U32 R15, R15, 0x10, RZ ;  /* 0x000000100f0f7819 */ /* 0x000fc600000006ff */
[----:B------:R-:W-:Y:S01]  /*0a90*/  FADD R8, R8, R9 ;  /* 0x0000000908087221 */ /* 0x000fe20000000000 */
[----:B------:R-:W-:Y:S01]  /*0aa0*/  FMUL R9, R4, R4 ;  /* 0x0000000404097220 */ /* 0x000fe20000400000 */
[C---:B----4-:R-:W-:Y:S02]  /*0ab0*/  IMAD.U32 R4, R16.reuse, 0x10000, RZ ;  /* 0x0001000010047824 */ /* 0x050fe400078e00ff */
[----:B------:R-:W-:Y:S01]  /*0ac0*/  FMUL R15, R15, R15 ;  /* 0x0000000f0f0f7220 */ /* 0x000fe20000400000 */
[----:B------:R-:W-:Y:S01]  /*0ad0*/  PRMT R16, R16, 0x7632, R16 ;  /* 0x0000763210107816 */ /* 0x000fe20000000010 */
[----:B------:R-:W-:Y:S01]  /*0ae0*/  FADD R8, R8, R9 ;  /* 0x0000000908087221 */ /* 0x000fe20000000000 */
[----:B------:R-:W-:Y:S01]  /*0af0*/  FMUL R9, R4, R4 ;  /* 0x0000000404097220 */ /* 0x000fe20000400000 */
[C---:B------:R-:W-:Y:S01]  /*0b00*/  IMAD.U32 R4, R17.reuse, 0x10000, RZ ;  /* 0x0001000011047824 */ /* 0x040fe200078e00ff */
[----:B------:R-:W-:Y:S01]  /*0b10*/  SHF.L.U32 R16, R16, 0x10, RZ ;  /* 0x0000001010107819 */ /* 0x000fe200000006ff */
[----:B------:R-:W-:Y:S01]  /*0b20*/  FADD R8, R8, R15 ;  /* 0x0000000f08087221 */ /* 0x000fe20000000000 */
[----:B------:R-:W-:-:S03]  /*0b30*/  PRMT R17, R17, 0x7632, R17 ;  /* 0x0000763211117816 */ /* 0x000fc60000000011 */
[----:B------:R-:W-:Y:S01]  /*0b40*/  FADD R8, R8, R9 ;  /* 0x0000000908087221 */ /* 0x000fe20000000000 */
[----:B------:R-:W-:Y:S01]  /*0b50*/  FMUL R9, R16, R16 ;  /* 0x0000001010097220 */ /* 0x000fe20000400000 */
[----:B------:R-:W-:-:S03]  /*0b60*/  SHF.L.U32 R17, R17, 0x10, RZ ;  /* 0x0000001011117819 */ /* 0x000fc600000006ff */
        /* <DEDUP_REMOVED lines=16> */
[C---:B------:R-:W-:Y:S01]  /*0c70*/  PRMT R4, R20.reuse, 0x7632, R4 ;  /* 0x0000763214047816 */ /* 0x040fe20000000004 */
[----:B------:R-:W-:Y:S02]  /*0c80*/  IMAD.U32 R20, R20, 0x10000, RZ ;  /* 0x0001000014147824 */ /* 0x000fe400078e00ff */
[----:B------:R-:W-:Y:S01]  /*0c90*/  FMUL R19, R19, R19 ;  /* 0x0000001313137220 */ /* 0x000fe20000400000 */
[----:B------:R-:W-:Y:S01]  /*0ca0*/  FADD R8, R8, R9 ;  /* 0x0000000908087221 */ /* 0x000fe20000000000 */
[----:B------:R-:W-:Y:S01]  /*0cb0*/  SHF.L.U32 R4, R4, 0x10, RZ ;  /* 0x0000001004047819 */ /* 0x000fe200000006ff */
[----:B------:R-:W-:Y:S02]  /*0cc0*/  FMUL R9, R20, R20 ;  /* 0x0000001414097220 */ /* 0x000fe40000400000 */
[----:B------:R-:W-:-:S02]  /*0cd0*/  FADD R8, R8, R19 ;  /* 0x0000001308087221 */ /* 0x000fc40000000000 */
[----:B------:R-:W-:Y:S01]  /*0ce0*/  FMUL R11, R4, R4 ;  /* 0x00000004040b7220 */ /* 0x000fe20000400000 */
[----:B------:R-:W-:Y:S02]  /*0cf0*/  IMAD.U32 R4, R22, 0x10000, RZ ;  /* 0x0001000016047824 */ /* 0x000fe400078e00ff */
[----:B------:R-:W-:Y:S01]  /*0d00*/  FADD R8, R8, R9 ;  /* 0x0000000908087221 */ /* 0x000fe20000000000 */
[----:B------:R-:W-:Y:S01]  /*0d10*/  FMUL R9, R6, R6 ;  /* 0x0000000606097220 */ /* 0x000fe20000400000 */
[----:B------:R-:W-:Y:S02]  /*0d20*/  PRMT R22, R22, 0x7632, R22 ;  /* 0x0000763216167816 */ /* 0x000fe40000000016 */
[----:B------:R-:W-:Y:S02]  /*0d30*/  FADD R8, R8, R11 ;  /* 0x0000000b08087221 */ /* 0x000fe40000000000 */
[----:B------:R-:W-:Y:S02]  /*0d40*/  SHF.L.U32 R22, R22, 0x10, RZ ;  /* 0x0000001016167819 */ /* 0x000fe400000006ff */
[----:B------:R-:W-:Y:S01]  /*0d50*/  FADD R8, R8, R9 ;  /* 0x0000000908087221 */ /* 0x000fe20000000000 */
[----:B------:R-:W-:Y:S01]  /*0d60*/  FMUL R9, R4, R4 ;  /* 0x0000000404097220 */ /* 0x000fe20000400000 */
[C---:B------:R-:W-:Y:S01]  /*0d70*/  PRMT R4, R23.reuse, 0x7632, R4 ;  /* 0x0000763217047816 */ /* 0x040fe20000000004 */
[----:B------:R-:W-:-:S02]  /*0d80*/  IMAD.U32 R23, R23, 0x10000, RZ ;  /* 0x0001000017177824 */ /* 0x000fc400078e00ff */
[----:B------:R-:W-:Y:S01]  /*0d90*/  FADD R8, R8, R21 ;  /* 0x0000001508087221 */ /* 0x000fe20000000000 */
[----:B------:R-:W-:Y:S01]  /*0da0*/  FMUL R7, R22, R22 ;  /* 0x0000001616077220 */ /* 0x000fe20000400000 */
[----:B------:R-:W-:Y:S01]  /*0db0*/  SHF.L.U32 R6, R4, 0x10, RZ ;  /* 0x0000001004067819 */ /* 0x000fe200000006ff */
[----:B------:R-:W-:Y:S01]  /*0dc0*/  FMUL R4, R23, R23 ;  /* 0x0000001717047220 */ /* 0x000fe20000400000 */
[----:B------:R-:W-:Y:S01]  /*0dd0*/  FADD R8, R8, R9 ;  /* 0x0000000908087221 */ /* 0x000fe20000000000 */
[----:B------:R-:W-:-:S03]  /*0de0*/  VIADD R9, R13, 0x7 ;  /* 0x000000070d097836 */ /* 0x000fc60000000000 */
[----:B------:R-:W-:Y:S02]  /*0df0*/  FADD R7, R8, R7 ;  /* 0x0000000708077221 */ /* 0x000fe40000000000 */
[----:B------:R-:W-:Y:S01]  /*0e00*/  ISETP.GE.AND P1, PT, R9, UR14, PT ;  /* 0x0000000e09007c0c */ /* 0x000fe2000bf26270 */
[----:B------:R-:W-:Y:S01]  /*0e10*/  FMUL R9, R6, R6 ;  /* 0x0000000606097220 */ /* 0x000fe20000400000 */
[----:B------:R-:W-:-:S04]  /*0e20*/  FADD R4, R7, R4 ;  /* 0x0000000407047221 */ /* 0x000fc80000000000 */
[----:B------:R-:W-:-:S07]  /*0e30*/  FADD R4, R4, R9 ;  /* 0x0000000904047221 */ /* 0x000fce0000000000 */
[----:B------:R-:W-:Y:S05]  /*0e40*/  @!P1 BRA `(.L_x_5) ;  /* 0xfffffff800049947 */ /* 0x000fea000383ffff */
.L_x_1:
[----:B------:R-:W-:Y:S05]  /*0e50*/  BSYNC.RECONVERGENT B0 ;  /* 0x0000000000007941 */ /* 0x000fea0003800200 */
.L_x_0:
[----:B------:R-:W-:Y:S01]  /*0e60*/  ISETP.GE.AND P1, PT, R13, UR14, PT ;  /* 0x0000000e0d007c0c */ /* 0x000fe2000bf26270 */
[----:B------:R-:W-:-:S12]  /*0e70*/  BSSY.RECONVERGENT B0, `(.L_x_6) ;  /* 0x00000ac000007945 */ /* 0x000fd80003800200 */
[----:B------:R-:W-:Y:S05]  /*0e80*/  @P1 BRA `(.L_x_7) ;  /* 0x0000000800a81947 */ /* 0x000fea0003800000 */
[C---:B------:R-:W-:Y:S01]  /*0e90*/  VIADD R6, R13.reuse, -UR14 ;  /* 0x8000000e0d067c36 */ /* 0x040fe20008000000 */
[----:B------:R-:W-:Y:S01]  /*0ea0*/  IADD3 R8, PT, PT, -R13, UR14, RZ ;  /* 0x0000000e0d087c10 */ /* 0x000fe2000fffe1ff */
[----:B------:R-:W-:Y:S03]  /*0eb0*/  BSSY.RECONVERGENT B1, `(.L_x_8) ;  /* 0x0000053000017945 */ /* 0x000fe60003800200 */
[----:B------:R-:W-:Y:S02]  /*0ec0*/  ISETP.GT.U32.AND P2, PT, R6, -0x10, PT ;  /* 0xfffffff00600780c */ /* 0x000fe40003f44070 */
[----:B------:R-:W-:-:S04]  /*0ed0*/  LOP3.LUT R25, R8, 0xf, RZ, 0xc0, !PT ;  /* 0x0000000f08197812 */ /* 0x000fc800078ec0ff */
[----:B------:R-:W-:-:S07]  /*0ee0*/  ISETP.NE.AND P1, PT, R25, RZ, PT ;  /* 0x000000ff1900720c */ /* 0x000fce0003f25270 */
[----:B------:R-:W-:Y:S06]  /*0ef0*/  @P2 BRA `(.L_x_9) ;  /* 0x0000000400382947 */ /* 0x000fec0003800000 */
[----:B------:R-:W-:Y:S01]  /*0f00*/  IMAD.WIDE.U32 R6, R13, 0x2, RZ ;  /* 0x000000020d067825 */ /* 0x000fe200078e00ff */
[----:B------:R-:W-:-:S05]  /*0f10*/  MOV R9, UR4 ;  /* 0x0000000400097c02 */ /* 0x000fca0008000f00 */
[----:B------:R-:W-:Y:S01]  /*0f20*/  IMAD.WIDE R6, R9, 0x2, R6 ;  /* 0x0000000209067825 */ /* 0x000fe200078e0206 */
[----:B------:R-:W-:Y:S02]  /*0f30*/  LOP3.LUT R9, R8, 0xfffffff0, RZ, 0xc0, !PT ;  /* 0xfffffff008097812 */ /* 0x000fe400078ec0ff */
[----:B------:R-:W-:-:S03]  /*0f40*/  IADD3 R6, P2, PT, R6, UR16, RZ ;  /* 0x0000001006067c10 */ /* 0x000fc6000ff5e0ff */
[----:B------:R-:W-:Y:S01]  /*0f50*/  IMAD.MOV R9, RZ, RZ, -R9 ;  /* 0x000000ffff097224 */ /* 0x000fe200078e0a09 */
[----:B------:R-:W-:-:S04]  /*0f60*/  IADD3 R6, P3, PT, R6, 0x10, RZ ;  /* 0x0000001006067810 */ /* 0x000fc80007f7e0ff */
[----:B------:R-:W-:-:S09]  /*0f70*/  IADD3.X R7, PT, PT, RZ, UR17, R7, P3, P2 ;  /* 0x00000011ff077c10 */ /* 0x000fd20009fe4407 */
.L_x_10:
[----:B------:R-:W2:Y:S04]  /*0f80*/  LDG.E.U16 R24, desc[UR10][R6.64+-0x10] ;  /* 0xfffff00a06187981 */ /* 0x000ea8000c1e1500 */
[----:B------:R-:W3:Y:S04]  /*0f90*/  LDG.E.U16 R10, desc[UR10][R6.64+-0xe] ;  /* 0xfffff20a060a7981 */ /* 0x000ee8000c1e1500 */
[----:B------:R-:W4:Y:S04]  /*0fa0*/  LDG.E.U16 R22, desc[UR10][R6.64+-0xc] ;  /* 0xfffff40a06167981 */ /* 0x000f28000c1e1500 */
[----:B------:R-:W5:Y:S04]  /*0fb0*/  LDG.E.U16 R23, desc[UR10][R6.64+-0xa] ;  /* 0xfffff60a06177981 */ /* 0x000f68000c1e1500 */
        /* <DEDUP_REMOVED lines=9> */
[----:B------:R-:W5:Y:S01]  /*1050*/  LDG.E.U16 R12, desc[UR10][R6.64+0xa] ;  /* 0x00000a0a060c7981 */ /* 0x000f62000c1e1500 */
[----:B--2---:R-:W-:-:S05]  /*1060*/  SHF.L.U32 R24, R24, 0x10, RZ ;  /* 0x0000001018187819 */ /* 0x004fca00000006ff */
[----:B------:R-:W-:Y:S02]  /*1070*/  FMUL R27, R24, R24 ;  /* 0x00000018181b7220 */ /* 0x000fe40000400000 */
[----:B------:R-:W2:Y:S02]  /*1080*/  LDG.E.U16 R24, desc[UR10][R6.64+0xc] ;  /* 0x00000c0a06187981 */ /* 0x000ea4000c1e1500 */
[----:B------:R-:W-:Y:S02]  /*1090*/  FADD R27, R27, R4 ;  /* 0x000000041b1b7221 */ /* 0x000fe40000000000 */
[----:B------:R0:W2:Y:S01]  /*10a0*/  LDG.E.U16 R4, desc[UR10][R6.64+0xe] ;  /* 0x00000e0a06047981 */ /* 0x0000a2000c1e1500 */
[----:B---3--:R-:W-:Y:S01]  /*10b0*/  IMAD.U32 R10, R10, 0x10000, RZ ;  /* 0x000100000a0a7824 */ /* 0x008fe200078e00ff */
[----:B----4-:R-:W-:Y:S02]  /*10c0*/  SHF.L.U32 R22, R22, 0x10, RZ ;  /* 0x0000001016167819 */ /* 0x010fe400000006ff */
[----:B-----5:R-:W-:Y:S01]  /*10d0*/  SHF.L.U32 R26, R23, 0x10, RZ ;  /* 0x00000010171a7819 */ /* 0x020fe200000006ff */
[----:B------:R-:W-:Y:S01]  /*10e0*/  FMUL R10, R10, R10 ;  /* 0x0000000a0a0a7220 */ /* 0x000fe20000400000 */
[----:B------:R-:W-:-:S02]  /*10f0*/  IMAD.U32 R20, R20, 0x10000, RZ ;  /* 0x0001000014147824 */ /* 0x000fc400078e00ff */
[----:B------:R-:W-:Y:S01]  /*1100*/  FMUL R23, R22, R22 ;  /* 0x0000001616177220 */ /* 0x000fe20000400000 */
[----:B------:R-:W-:Y:S01]  /*1110*/  IADD3 R9, PT, PT, R9, 0x10, RZ ;  /* 0x0000001009097810 */ /* 0x000fe20007ffe0ff */
[----:B------:R-:W-:Y:S01]  /*1120*/  FADD R10, R27, R10 ;  /* 0x0000000a1b0a7221 */ /* 0x000fe20000000000 */
[----:B------:R-:W-:Y:S01]  /*1130*/  SHF.L.U32 R22, R21, 0x10, RZ ;  /* 0x0000001015167819 */ /* 0x000fe200000006ff */
[----:B------:R-:W-:Y:S01]  /*1140*/  FMUL R21, R20, R20 ;  /* 0x0000001414157220 */ /* 0x000fe20000400000 */
[----:B------:R-:W-:Y:S01]  /*1150*/  ISETP.NE.AND P2, PT, R9, RZ, PT ;  /* 0x000000ff0900720c */ /* 0x000fe20003f45270 */
[----:B------:R-:W-:Y:S01]  /*1160*/  FADD R10, R10, R23 ;  /* 0x000000170a0a7221 */ /* 0x000fe20000000000 */
[----:B------:R-:W-:Y:S01]  /*1170*/  FMUL R23, R26, R26 ;  /* 0x0000001a1a177220 */ /* 0x000fe20000400000 */
[----:B------:R-:W-:Y:S01]  /*1180*/  SHF.L.U32 R18, R18, 0x10, RZ ;  /* 0x0000001012127819 */ /* 0x000fe200000006ff */
[----:B------:R-:W-:Y:S02]  /*1190*/  IMAD.U32 R20, R19, 0x10000, RZ ;  /* 0x0001000013147824 */ /* 0x000fe400078e00ff */
[----:B------:R-:W-:Y:S01]  /*11a0*/  FADD R10, R10, R23 ;  /* 0x000000170a0a7221 */ /* 0x000fe20000000000 */
[----:B0-----:R-:W-:Y:S01]  /*11b0*/  IADD3 R6, P3, PT, R6, 0x20, RZ ;  /* 0x0000002006067810 */ /* 0x001fe20007f7e0ff */
[----:B------:R-:W-:Y:S01]  /*11c0*/  FMUL R19, R18, R18 ;  /* 0x0000001212137220 */ /* 0x000fe20000400000 */
[----:B------:R-:W-:Y:S01]  /*11d0*/  SHF.L.U32 R16, R16, 0x10, RZ ;  /* 0x0000001010107819 */ /* 0x000fe200000006ff */
[----:B------:R-:W-:Y:S01]  /*11e0*/  FADD R10, R10, R21 ;  /* 0x000000150a0a7221 */ /* 0x000fe20000000000 */
[----:B------:R-:W-:Y:S01]  /*11f0*/  FMUL R21, R22, R22 ;  /* 0x0000001616157220 */ /* 0x000fe20000400000 */
[----:B------:R-:W-:-:S02]  /*1200*/  IADD3.X R7, PT, PT, RZ, R7, RZ, P3, !PT ;  /* 0x00000007ff077210 */ /* 0x000fc40001ffe4ff */
[----:B------:R-:W-:Y:S01]  /*1210*/  SHF.L.U32 R18, R17, 0x10, RZ ;  /* 0x0000001011127819 */ /* 0x000fe200000006ff */
[----:B------:R-:W-:Y:S01]  /*1220*/  FADD R10, R10, R21 ;  /* 0x000000150a0a7221 */ /* 0x000fe20000000000 */
[----:B------:R-:W-:Y:S01]  /*1230*/  FMUL R17, R16, R16 ;  /* 0x0000001010117220 */ /* 0x000fe20000400000 */
[----:B------:R-:W-:Y:S01]  /*1240*/  IMAD.U32 R14, R14, 0x10000, RZ ;  /* 0x000100000e0e7824 */ /* 0x000fe200078e00ff */
[----:B------:R-:W-:Y:S01]  /*1250*/  IADD3 R13, PT, PT, R13, 0x10, RZ ;  /* 0x000000100d0d7810 */ /* 0x000fe20007ffe0ff */
[----:B------:R-:W-:Y:S01]  /*1260*/  FADD R10, R10, R19 ;  /* 0x000000130a0a7221 */ /* 0x000fe20000000000 */
[----:B------:R-:W-:Y:S01]  /*1270*/  FMUL R19, R20, R20 ;  /* 0x0000001414137220 */ /* 0x000fe20000400000 */
[----:B------:R-:W-:Y:S01]  /*1280*/  SHF.L.U32 R16, R15, 0x10, RZ ;  /* 0x000000100f107819 */ /* 0x000fe200000006ff */
[----:B------:R-:W-:Y:S02]  /*1290*/  FMUL R15, R14, R14 ;  /* 0x0000000e0e0f7220 */ /* 0x000fe40000400000 */
[----:B------:R-:W-:Y:S01]  /*12a0*/  FADD R10, R10, R19 ;  /* 0x000000130a0a7221 */ /* 0x000fe20000000000 */
[----:B------:R-:W-:-:S03]  /*12b0*/  SHF.L.U32 R11, R11, 0x10, RZ ;  /* 0x000000100b0b7819 */ /* 0x000fc600000006ff */
[----:B------:R-:W-:Y:S01]  /*12c0*/  FADD R10, R10, R17 ;  /* 0x000000110a0a7221 */ /* 0x000fe20000000000 */
[----:B------:R-:W-:Y:S01]  /*12d0*/  FMUL R17, R18, R18 ;  /* 0x0000001212117220 */ /* 0x000fe20000400000 */
[----:B------:R-:W-:Y:S01]  /*12e0*/  FMUL R11, R11, R11 ;  /* 0x0000000b0b0b7220 */ /* 0x000fe20000400000 */
[----:B------:R-:W-:Y:S02]  /*12f0*/  IMAD.U32 R12, R12, 0x10000, RZ ;  /* 0x000100000c0c7824 */ /* 0x000fe400078e00ff */
[----:B------:R-:W-:-:S04]  /*1300*/  FADD R10, R10, R17 ;  /* 0x000000110a0a7221 */ /* 0x000fc80000000000 */
[----:B------:R-:W-:Y:S01]  /*1310*/  FADD R10, R10, R15 ;  /* 0x0000000f0a0a7221 */ /* 0x000fe20000000000 */
[----:B------:R-:W-:-:S04]  /*1320*/  FMUL R15, R16, R16 ;  /* 0x00000010100f7220 */ /* 0x000fc80000400000 */
[----:B------:R-:W-:-:S04]  /*1330*/  FADD R10, R10, R15 ;  /* 0x0000000f0a0a7221 */ /* 0x000fc80000000000 */
[----:B------:R-:W-:Y:S01]  /*1340*/  FADD R10, R10, R11 ;  /* 0x0000000b0a0a7221 */ /* 0x000fe20000000000 */
[----:B------:R-:W-:-:S04]  /*1350*/  FMUL R11, R12, R12 ;  /* 0x0000000c0c0b7220 */ /* 0x000fc80000400000 */
[----:B------:R-:W-:Y:S01]  /*1360*/  FADD R10, R10, R11 ;  /* 0x0000000b0a0a7221 */ /* 0x000fe20000000000 */
[----:B--2---:R-:W-:Y:S01]  /*1370*/  SHF.L.U32 R24, R24, 0x10, RZ ;  /* 0x0000001018187819 */ /* 0x004fe200000006ff */
[----:B------:R-:W-:-:S04]  /*1380*/  IMAD.U32 R4, R4, 0x10000, RZ ;  /* 0x0001000004047824 */ /* 0x000fc800078e00ff */
[----:B------:R-:W-:-:S04]  /*1390*/  FMUL R11, R24, R24 ;  /* 0x00000018180b7220 */ /* 0x000fc80000400000 */
[----:B------:R-:W-:Y:S01]  /*13a0*/  FADD R10, R10, R11 ;  /* 0x0000000b0a0a7221 */ /* 0x000fe20000000000 */
[----:B------:R-:W-:-:S04]  /*13b0*/  FMUL R11, R4, R4 ;  /* 0x00000004040b7220 */ /* 0x000fc80000400000 */
[----:B------:R-:W-:Y:S01]  /*13c0*/  FADD R4, R10, R11 ;  /* 0x0000000b0a047221 */ /* 0x000fe20000000000 */
[----:B------:R-:W-:Y:S06]  /*13d0*/  @P2 BRA `(.L_x_10) ;  /* 0xfffffff800e82947 */ /* 0x000fec000383ffff */
.L_x_9:
[----:B------:R-:W-:Y:S05]  /*13e0*/  BSYNC.RECONVERGENT B1 ;  /* 0x0000000000017941 */ /* 0x000fea0003800200 */
.L_x_8:
[----:B------:R-:W-:Y:S05]  /*13f0*/  @!P1 BRA `(.L_x_7) ;  /* 0x00000004004c9947 */ /* 0x000fea0003800000 */
[----:B------:R-:W-:Y:S01]  /*1400*/  ISETP.GE.U32.AND P1, PT, R25, 0x8, PT ;  /* 0x000000081900780c */ /* 0x000fe20003f26070 */
[----:B------:R-:W-:Y:S01]  /*1410*/  BSSY.RECONVERGENT B1, `(.L_x_11) ;  /* 0x0000026000017945 */ /* 0x000fe20003800200 */
[----:B------:R-:W-:-:S04]  /*1420*/  LOP3.LUT R18, R8, 0x7, RZ, 0xc0, !PT ;  /* 0x0000000708127812 */ /* 0x000fc800078ec0ff */
[----:B------:R-:W-:-:S07]  /*1430*/  ISETP.NE.AND P2, PT, R18, RZ, PT ;  /* 0x000000ff1200720c */ /* 0x000fce0003f45270 */
[----:B------:R-:W-:Y:S06]  /*1440*/  @!P1 BRA `(.L_x_12) ;  /* 0x0000000000889947 */ /* 0x000fec0003800000 */
[----:B------:R-:W-:-:S05]  /*1450*/  IMAD.WIDE.U32 R6, R13, 0x2, R2 ;  /* 0x000000020d067825 */ /* 0x000fca00078e0002 */
[----:B------:R-:W2:Y:S04]  /*1460*/  LDG.E.U16 R12, desc[UR10][R6.64] ;  /* 0x0000000a060c7981 */ /* 0x000ea8000c1e1500 */
[----:B------:R-:W3:Y:S04]  /*1470*/  LDG.E.U16 R14, desc[UR10][R6.64+0x2] ;  /* 0x0000020a060e7981 */ /* 0x000ee8000c1e1500 */
[----:B------:R-:W4:Y:S04]  /*1480*/  LDG.E.U16 R16, desc[UR10][R6.64+0x4] ;  /* 0x0000040a06107981 */ /* 0x000f28000c1e1500 */
[----:B------:R-:W5:Y:S04]  /*1490*/  LDG.E.U16 R17, desc[UR10][R6.64+0x6] ;  /* 0x0000060a06117981 */ /* 0x000f68000c1e1500 */
[----:B------:R-:W5:Y:S04]  /*14a0*/  LDG.E.U16 R19, desc[UR10][R6.64+0x8] ;  /* 0x0000080a06137981 */ /* 0x000f68000c1e1500 */
[----:B------:R-:W5:Y:S04]  /*14b0*/  LDG.E.U16 R9, desc[UR10][R6.64+0xa] ;  /* 0x00000a0a06097981 */ /* 0x000f68000c1e1500 */
[----:B------:R-:W5:Y:S04]  /*14c0*/  LDG.E.U16 R10, desc[UR10][R6.64+0xc] ;  /* 0x00000c0a060a7981 */ /* 0x000f68000c1e1500 */
[----:B------:R-:W5:Y:S01]  /*14d0*/  LDG.E.U16 R11, desc[UR10][R6.64+0xe] ;  /* 0x00000e0a060b7981 */ /* 0x000f62000c1e1500 */
[----:B------:R-:W-:Y:S01]  /*14e0*/  IADD3 R13, PT, PT, R13, 0x8, RZ ;  /* 0x000000080d0d7810 */ /* 0x000fe20007ffe0ff */
[----:B--2---:R-:W-:Y:S01]  /*14f0*/  IMAD.U32 R12, R12, 0x10000, RZ ;  /* 0x000100000c0c7824 */ /* 0x004fe200078e00ff */
[----:B---3--:R-:W-:-:S03]  /*1500*/  SHF.L.U32 R14, R14, 0x10, RZ ;  /* 0x000000100e0e7819 */ /* 0x008fc600000006ff */
[----:B------:R-:W-:Y:S01]  /*1510*/  FMUL R15, R12, R12 ;  /* 0x0000000c0c0f7220 */ /* 0x000fe20000400000 */
[----:B----4-:R-:W-:-:S03]  /*1520*/  SHF.L.U32 R16, R16, 0x10, RZ ;  /* 0x0000001010107819 */ /* 0x010fc600000006ff */
[----:B------:R-:W-:Y:S01]  /*1530*/  FADD R15, R4, R15 ;  /* 0x0000000f040f7221 */ /* 0x000fe20000000000 */
[----:B------:R-:W-:Y:S01]  /*1540*/  FMUL R14, R14, R14 ;  /* 0x0000000e0e0e7220 */ /* 0x000fe20000400000 */
[----:B-----5:R-:W-:-:S03]  /*1550*/  IMAD.U32 R17, R17, 0x10000, RZ ;  /* 0x0001000011117824 */ /* 0x020fc600078e00ff */
[----:B------:R-:W-:Y:S01]  /*1560*/  FADD R14, R15, R14 ;  /* 0x0000000e0f0e7221 */ /* 0x000fe20000000000 */
[----:B------:R-:W-:Y:S01]  /*1570*/  FMUL R15, R16, R16 ;  /* 0x00000010100f7220 */ /* 0x000fe20000400000 */
[----:B------:R-:W-:Y:S01]  /*1580*/  SHF.L.U32 R19, R19, 0x10, RZ ;  /* 0x0000001013137819 */ /* 0x000fe200000006ff */
[----:B------:R-:W-:Y:S02]  /*1590*/  FMUL R17, R17, R17 ;  /* 0x0000001111117220 */ /* 0x000fe40000400000 */
[----:B------:R-:W-:Y:S01]  /*15a0*/  FADD R14, R14, R15 ;  /* 0x0000000f0e0e7221 */ /* 0x000fe20000000000 */
[----:B------:R-:W-:Y:S01]  /*15b0*/  SHF.L.U32 R9, R9, 0x10, RZ ;  /* 0x0000001009097819 */ /* 0x000fe200000006ff */
[----:B------:R-:W-:Y:S02]  /*15c0*/  FMUL R19, R19, R19 ;  /* 0x0000001313137220 */ /* 0x000fe40000400000 */
[----:B------:R-:W-:Y:S01]  /*15d0*/  FADD R14, R14, R17 ;  /* 0x000000110e0e7221 */ /* 0x000fe20000000000 */
[----:B------:R-:W-:-:S02]  /*15e0*/  IMAD.U32 R10, R10, 0x10000, RZ ;  /* 0x000100000a0a7824 */ /* 0x000fc400078e00ff */
[----:B------:R-:W-:Y:S01]  /*15f0*/  FMUL R9, R9, R9 ;  /* 0x0000000909097220 */ /* 0x000fe20000400000 */
[----:B------:R-:W-:Y:S01]  /*1600*/  FADD R14, R14, R19 ;  /* 0x000000130e0e7221 */ /* 0x000fe20000000000 */
[----:B------:R-:W-:Y:S01]  /*1610*/  SHF.L.U32 R11, R11, 0x10, RZ ;  /* 0x000000100b0b7819 */ /* 0x000fe200000006ff */
[----:B------:R-:W-:Y:S02]  /*1620*/  FMUL R10, R10, R10 ;  /* 0x0000000a0a0a7220 */ /* 0x000fe40000400000 */
[----:B------:R-:W-:Y:S02]  /*1630*/  FADD R9, R14, R9 ;  /* 0x000000090e097221 */ /* 0x000fe40000000000 */
[----:B------:R-:W-:Y:S02]  /*1640*/  FMUL R4, R11, R11 ;  /* 0x0000000b0b047220 */ /* 0x000fe40000400000 */
[----:B------:R-:W-:-:S04]  /*1650*/  FADD R9, R9, R10 ;  /* 0x0000000a09097221 */ /* 0x000fc80000000000 */
[----:B------:R-:W-:-:S07]  /*1660*/  FADD R4, R9, R4 ;  /* 0x0000000409047221 */ /* 0x000fce0000000000 */
.L_x_12:
[----:B------:R-:W-:Y:S05]  /*1670*/  BSYNC.RECONVERGENT B1 ;  /* 0x0000000000017941 */ /* 0x000fea0003800200 */
.L_x_11:
        /* <DEDUP_REMOVED lines=18> */
[----:B-----5:R-:W-:Y:S02]  /*17a0*/  IMAD.U32 R12, R12, 0x10000, RZ ;  /* 0x000100000c0c7824 */ /* 0x020fe400078e00ff */
[----:B------:R-:W-:Y:S01]  /*17b0*/  FMUL R4, R11, R11 ;  /* 0x0000000b0b047220 */ /* 0x000fe20000400000 */
[----:B------:R-:W-:Y:S01]  /*17c0*/  FADD R9, R9, R10 ;  /* 0x0000000a09097221 */ /* 0x000fe20000000000 */
[----:B------:R-:W-:-:S03]  /*17d0*/  FMUL R11, R12, R12 ;  /* 0x0000000c0c0b7220 */ /* 0x000fc60000400000 */
[----:B------:R-:W-:-:S04]  /*17e0*/  FADD R4, R9, R4 ;  /* 0x0000000409047221 */ /* 0x000fc80000000000 */
[----:B------:R-:W-:-:S07]  /*17f0*/  FADD R4, R4, R11 ;  /* 0x0000000b04047221 */ /* 0x000fce0000000000 */
.L_x_14:
[----:B------:R-:W-:Y:S05]  /*1800*/  BSYNC.RECONVERGENT B1 ;  /* 0x0000000000017941 */ /* 0x000fea0003800200 */
.L_x_13:
[----:B------:R-:W-:Y:S05]  /*1810*/  @!P2 BRA `(.L_x_7) ;  /* 0x000000000044a947 */ /* 0x000fea0003800000 */
[----:B------:R-:W-:Y:S01]  /*1820*/  IMAD.WIDE.U32 R6, R13, 0x2, RZ ;  /* 0x000000020d067825 */ /* 0x000fe200078e00ff */
[----:B------:R-:W-:-:S03]  /*1830*/  MOV R9, UR4 ;  /* 0x0000000400097c02 */ /* 0x000fc60008000f00 */
[----:B------:R-:W-:Y:S02]  /*1840*/  IMAD.MOV R8, RZ, RZ, -R8 ;  /* 0x000000ffff087224 */ /* 0x000fe400078e0a08 */
[----:B------:R-:W-:-:S03]  /*1850*/  IMAD.WIDE R6, R9, 0x2, R6 ;  /* 0x0000000209067825 */ /* 0x000fc600078e0206 */
[----:B------:R-:W-:-:S04]  /*1860*/  IADD3 R10, P1, PT, R6, UR16, RZ ;  /* 0x00000010060a7c10 */ /* 0x000fc8000ff3e0ff */
[----:B------:R-:W-:-:S09]  /*1870*/  IADD3.X R11, PT, PT, R7, UR17, RZ, P1, !PT ;  /* 0x00000011070b7c10 */ /* 0x000fd20008ffe4ff */
.L_x_15:
[----:B------:R-:W-:Y:S02]  /*1880*/  MOV R6, R10 ;  /* 0x0000000a00067202 */ /* 0x000fe40000000f00 */
[----:B------:R-:W-:-:S05]  /*1890*/  MOV R7, R11 ;  /* 0x0000000b00077202 */ /* 0x000fca0000000f00 */
[----:B------:R-:W2:Y:S01]  /*18a0*/  LDG.E.U16 R6, desc[UR10][R6.64] ;  /* 0x0000000a06067981 */ /* 0x000ea2000c1e1500 */
[----:B------:R-:W-:Y:S01]  /*18b0*/  VIADD R8, R8, 0x1 ;  /* 0x0000000108087836 */ /* 0x000fe20000000000 */
[----:B------:R-:W-:-:S04]  /*18c0*/  IADD3 R10, P2, PT, R10, 0x2, RZ ;  /* 0x000000020a0a7810 */ /* 0x000fc80007f5e0ff */
[----:B------:R-:W-:Y:S02]  /*18d0*/  ISETP.NE.AND P1, PT, R8, RZ, PT ;  /* 0x000000ff0800720c */ /* 0x000fe40003f25270 */
[----:B------:R-:W-:Y:S02]  /*18e0*/  IADD3.X R11, PT, PT, RZ, R11, RZ, P2, !PT ;  /* 0x0000000bff0b7210 */ /* 0x000fe400017fe4ff */
[----:B--2---:R-:W-:-:S05]  /*18f0*/  SHF.L.U32 R9, R6, 0x10, RZ ;  /* 0x0000001006097819 */ /* 0x004fca00000006ff */
[----:B------:R-:W-:-:S04]  /*1900*/  FMUL R9, R9, R9 ;  /* 0x0000000909097220 */ /* 0x000fc80000400000 */
[----:B------:R-:W-:Y:S01]  /*1910*/  FADD R4, R9, R4 ;  /* 0x0000000409047221 */ /* 0x000fe20000000000 */
[----:B------:R-:W-:Y:S06]  /*1920*/  @P1 BRA `(.L_x_15) ;  /* 0xfffffffc00d41947 */ /* 0x000fec000383ffff */
.L_x_7:
[----:B------:R-:W-:Y:S05]  /*1930*/  BSYNC.RECONVERGENT B0 ;  /* 0x0000000000007941 */ /* 0x000fea0003800200 */
.L_x_6:
[----:B------:R-:W0:Y:S01]  /*1940*/  SHFL.DOWN PT, R7, R4, 0x10, 0x1f ;  /* 0x0a001f0004077f89 */ /* 0x000e2200000e0000 */
[----:B------:R-:W-:-:S06]  /*1950*/  USHF.R.U32.HI UR5, URZ, 0x5, UR9 ;  /* 0x00000005ff057899 */ /* 0x000fcc0008011609 */
[----:B------:R-:W-:-:S13]  /*1960*/  ISETP.GE.U32.AND P2, PT, R0, UR5, PT ;  /* 0x0000000500007c0c */ /* 0x000fda000bf46070 */
[----:B------:R-:W1:Y:S01]  /*1970*/  @!P2 S2R R13, SR_CgaCtaId ;  /* 0x00000000000da919 */ /* 0x000e620000008800 */
[----:B0-----:R-:W-:-:S05]  /*1980*/  FADD R7, R7, R4 ;  /* 0x0000000407077221 */ /* 0x001fca0000000000 */
[----:B------:R-:W0:Y:S02]  /*1990*/  SHFL.DOWN PT, R6, R7, 0x8, 0x1f ;  /* 0x09001f0007067f89 */ /* 0x000e2400000e0000 */
[----:B0-----:R-:W-:Y:S01]  /*19a0*/  FADD R8, R7, R6 ;  /* 0x0000000607087221 */ /* 0x001fe20000000000 */
[----:B------:R-:W-:-:S04]  /*19b0*/  LOP3.LUT P1, R6, R0, 0x1f, RZ, 0xc0, !PT ;  /* 0x0000001f00067812 */ /* 0x000fc8000782c0ff */
[----:B------:R-:W0:Y:S09]  /*19c0*/  SHFL.DOWN PT, R9, R8, 0x4, 0x1f ;  /* 0x08801f0008097f89 */ /* 0x000e3200000e0000 */
[----:B------:R-:W2:Y:S01]  /*19d0*/  @!P1 S2R R11, SR_CgaCtaId ;  /* 0x00000000000b9919 */ /* 0x000ea20000008800 */
[----:B------:R-:W-:Y:S01]  /*19e0*/  @!P1 MOV R4, 0x400 ;  /* 0x0000040000049802 */ /* 0x000fe20000000f00 */
[----:B0-----:R-:W-:Y:S01]  /*19f0*/  FADD R9, R8, R9 ;  /* 0x0000000908097221 */ /* 0x001fe20000000000 */
[----:B------:R-:W-:-:S04]  /*1a00*/  @!P2 MOV R8, 0x400 ;  /* 0x000004000008a802 */ /* 0x000fc80000000f00 */
[----:B------:R-:W0:Y:S01]  /*1a10*/  SHFL.DOWN PT, R10, R9, 0x2, 0x1f ;  /* 0x08401f00090a7f89 */ /* 0x000e2200000e0000 */
[----:B-1----:R-:W-:-:S05]  /*1a20*/  @!P2 LEA R13, R13, R8, 0x18 ;  /* 0x000000080d0da211 */ /* 0x002fca00078ec0ff */
[----:B------:R-:W-:Y:S01]  /*1a30*/  @!P2 IMAD R6, R6, 0x4, R13 ;  /* 0x000000040606a824 */ /* 0x000fe200078e020d */
[----:B--2---:R-:W-:Y:S01]  /*1a40*/  @!P1 LEA R11, R11, R4, 0x18 ;  /* 0x000000040b0b9211 */ /* 0x004fe200078ec0ff */
[----:B------:R-:W-:-:S03]  /*1a50*/  HFMA2 R4, -RZ, RZ, 0, 0 ;  /* 0x00000000ff047431 */ /* 0x000fc600000001ff */
[----:B------:R-:W-:Y:S01]  /*1a60*/  @!P1 LEA.HI R11, R0, R11, RZ, 0x1d ;  /* 0x0000000b000b9211 */ /* 0x000fe200078fe8ff */
[----:B0-----:R-:W-:-:S05]  /*1a70*/  FADD R10, R9, R10 ;  /* 0x0000000a090a7221 */ /* 0x001fca0000000000 */
[----:B------:R-:W0:Y:S02]  /*1a80*/  SHFL.DOWN PT, R7, R10, 0x1, 0x1f ;  /* 0x08201f000a077f89 */ /* 0x000e2400000e0000 */
[----:B0-----:R-:W-:-:S05]  /*1a90*/  FADD R8, R10, R7 ;  /* 0x000000070a087221 */ /* 0x001fca0000000000 */
[----:B------:R0:W-:Y:S01]  /*1aa0*/  @!P1 STS [R11], R8 ;  /* 0x000000080b009388 */ /* 0x0001e20000000800 */
[----:B------:R-:W-:Y:S01]  /*1ab0*/  BAR.SYNC.DEFER_BLOCKING 0x0 ;  /* 0x0000000000007b1d */ /* 0x000fe20000010000 */
[----:B------:R-:W-:-:S05]  /*1ac0*/  ISETP.GT.U32.AND P1, PT, R0, 0x1f, PT ;  /* 0x0000001f0000780c */ /* 0x000fca0003f24070 */
[----:B------:R0:W1:Y:S08]  /*1ad0*/  @!P2 LDS R4, [R6] ;  /* 0x000000000604a984 */ /* 0x0000700000000800 */
[----:B0-----:R-:W-:Y:S05]  /*1ae0*/  @P1 BRA `(.L_x_16) ;  /* 0x0000000000c41947 */ /* 0x001fea0003800000 */
[----:B------:R-:W-:-:S03]  /*1af0*/  UMOV UR5, 0xffffffff ;  /* 0xffffffff00057882 */ /* 0x000fc60000000000 */
[----:B------:R-:W-:Y:S05]  /*1b00*/  BRA.DIV UR5, `(.L_x_17) ;  /* 0x0000002e057c7947 */ /* 0x000fea000b800000 */
[----:B-1----:R-:W0:Y:S02]  /*1b10*/  SHFL.DOWN PT, R7, R4, 0x10, 0x1f ;  /* 0x0a001f0004077f89 */ /* 0x002e2400000e0000 */
[----:B0-----:R-:W-:-:S05]  /*1b20*/  FADD R7, R7, R4 ;  /* 0x0000000407077221 */ /* 0x001fca0000000000 */
[----:B------:R-:W0:Y:S02]  /*1b30*/  SHFL.DOWN PT, R6, R7, 0x8, 0x1f ;  /* 0x09001f0007067f89 */ /* 0x000e2400000e0000 */
[----:B0-----:R-:W-:-:S05]  /*1b40*/  FADD R6, R7, R6 ;  /* 0x0000000607067221 */ /* 0x001fca0000000000 */
[----:B------:R-:W0:Y:S02]  /*1b50*/  SHFL.DOWN PT, R9, R6, 0x4, 0x1f ;  /* 0x08801f0006097f89 */ /* 0x000e2400000e0000 */
[----:B0-----:R-:W-:-:S05]  /*1b60*/  FADD R9, R6, R9 ;  /* 0x0000000906097221 */ /* 0x001fca0000000000 */
[----:B------:R-:W0:Y:S02]  /*1b70*/  SHFL.DOWN PT, R8, R9, 0x2, 0x1f ;  /* 0x08401f0009087f89 */ /* 0x000e2400000e0000 */
[----:B0-----:R-:W-:-:S05]  /*1b80*/  FADD R8, R9, R8 ;  /* 0x0000000809087221 */ /* 0x001fca0000000000 */
[----:B------:R0:W1:Y:S02]  /*1b90*/  SHFL.DOWN PT, R11, R8, 0x1, 0x1f ;  /* 0x08201f00080b7f89 */ /* 0x00006400000e0000 */
.L_x_42:
[----:B------:R-:W-:Y:S01]  /*1ba0*/  ISETP.NE.AND P1, PT, R0, RZ, PT ;  /* 0x000000ff0000720c */ /* 0x000fe20003f25270 */
[----:B-1----:R-:W-:-:S12]  /*1bb0*/  FADD R4, R8, R11 ;  /* 0x0000000b08047221 */ /* 0x002fd80000000000 */
[----:B------:R-:W-:Y:S05]  /*1bc0*/  @P1 BRA `(.L_x_16) ;  /* 0x00000000008c1947 */ /* 0x000fea0003800000 */
[----:B------:R-:W-:Y:S01]  /*1bd0*/  I2FP.F32.S32 R6, UR14 ;  /* 0x0000000e00067c45 */ /* 0x000fe20008201400 */
[----:B------:R-:W1:Y:S01]  /*1be0*/  LDCU UR5, c[0x0][0x39c] ;  /* 0x00007380ff0577ac */ /* 0x000e620008000800 */
[----:B------:R-:W-:Y:S02]  /*1bf0*/  BSSY.RECONVERGENT B0, `(.L_x_18) ;  /* 0x000001c000007945 */ /* 0x000fe40003800200 */
[----:B------:R-:W-:-:S13]  /*1c00*/  FSETP.GEU.AND P1, PT, |R6|, 1.175494350822287508e-38, PT ;  /* 0x008000000600780b */ /* 0x000fda0003f2e200 */
[----:B------:R-:W-:Y:S01]  /*1c10*/  @!P1 FMUL R6, R6, 16777216 ;  /* 0x4b80000006069820 */ /* 0x000fe20000400000 */
[----:B------:R-:W-:-:S03]  /*1c20*/  @!P1 FMUL R4, R4, 16777216 ;  /* 0x4b80000004049820 */ /* 0x000fc60000400000 */
[----:B------:R-:W2:Y:S02]  /*1c30*/  MUFU.RCP R7, R6 ;  /* 0x0000000600077308 */ /* 0x000ea40000001000 */
[----:B--2---:R-:W-:-:S04]  /*1c40*/  FMUL R7, R7, R4 ;  /* 0x0000000407077220 */ /* 0x004fc80000400000 */
[----:B-1----:R-:W-:-:S05]  /*1c50*/  FADD R7, R7, UR5 ;  /* 0x0000000507077e21 */ /* 0x002fca0008000000 */
[----:B------:R-:W-:-:S13]  /*1c60*/  FSETP.GEU.AND P1, PT, |R7|, 1.175494350822287508e-38, PT ;  /* 0x008000000700780b */ /* 0x000fda0003f2e200 */
[----:B------:R-:W-:-:S05]  /*1c70*/  @!P1 FMUL R7, R7, 16777216 ;  /* 0x4b80000007079820 */ /* 0x000fca0000400000 */
[----:B------:R-:W-:-:S04]  /*1c80*/  IADD3 R4, PT, PT, R7, -0x800000, RZ ;  /* 0xff80000007047810 */ /* 0x000fc80007ffe0ff */
[----:B------:R-:W-:-:S13]  /*1c90*/  ISETP.GT.U32.AND P2, PT, R4, 0x7effffff, PT ;  /* 0x7effffff0400780c */ /* 0x000fda0003f44070 */
[----:B------:R-:W-:Y:S05]  /*1ca0*/  @P2 BRA `(.L_x_19) ;  /* 0x00000000003c2947 */ /* 0x000fea0003800000 */
[----:B------:R-:W-:Y:S01]  /*1cb0*/  LOP3.LUT R4, R7, 0xffffff, RZ, 0xc0, !PT ;  /* 0x00ffffff07047812 */ /* 0x000fe200078ec0ff */
[----:B------:R-:W-:-:S03]  /*1cc0*/  IMAD.MOV.U32 R10, RZ, RZ, 0x3ec00000 ;  /* 0x3ec00000ff0a7424 */ /* 0x000fc600078e00ff */
[----:B------:R-:W-:-:S04]  /*1cd0*/  LOP3.LUT R4, R4, 0x3f000000, RZ, 0xfc, !PT ;  /* 0x3f00000004047812 */ /* 0x000fc800078efcff */
[----:B------:R-:W1:Y:S01]  /*1ce0*/  MUFU.RSQ R6, R4 ;  /* 0x0000000400067308 */ /* 0x000e620000001400 */
[----:B------:R-:W-:-:S04]  /*1cf0*/  IADD3 R7, PT, PT, -R7, R4, RZ ;  /* 0x0000000407077210 */ /* 0x000fc80007ffe1ff */
[----:B------:R-:W-:Y:S01]  /*1d00*/  @!P1 IADD3 R7, PT, PT, R7, 0xc000000, RZ ;  /* 0x0c00000007079810 */ /* 0x000fe20007ffe0ff */
[----:B-1----:R-:W-:-:S04]  /*1d10*/  FMUL R9, R6, R6 ;  /* 0x0000000606097220 */ /* 0x002fc80000400000 */
[----:B------:R-:W-:Y:S01]  /*1d20*/  FFMA R11, R6, R6, -R9 ;  /* 0x00000006060b7223 */ /* 0x000fe20000000809 */
[----:B0-----:R-:W-:-:S04]  /*1d30*/  FFMA R8, -R4, R9, 1 ;  /* 0x3f80000004087423 */ /* 0x001fc80000000109 */
[----:B------:R-:W-:-:S04]  /*1d40*/  FFMA R11, -R4, R11, R8 ;  /* 0x0000000b040b7223 */ /* 0x000fc80000000108 */
[----:B------:R-:W-:Y:S01]  /*1d50*/  FFMA R9, R11, R10, 0.5 ;  /* 0x3f0000000b097423 */ /* 0x000fe2000000000a */
[----:B------:R-:W-:-:S04]  /*1d60*/  FMUL R11, R6, R11 ;  /* 0x0000000b060b7220 */ /* 0x000fc80000400000 */
[----:B------:R-:W-:-:S05]  /*1d70*/  FFMA R6, R9, R11, R6 ;  /* 0x0000000b09067223 */ /* 0x000fca0000000006 */
[----:B------:R-:W-:Y:S01]  /*1d80*/  LEA.HI.SX32 R7, R7, R6, 0x1f ;  /* 0x0000000607077211 */ /* 0x000fe200078ffaff */
[----:B------:R-:W-:Y:S06]  /*1d90*/  BRA `(.L_x_20) ;  /* 0x0000000000047947 */ /* 0x000fec0003800000 */
.L_x_19:
[----:B------:R-:W1:Y:S02]  /*1da0*/  MUFU.RSQ R7, R7 ;  /* 0x0000000700077308 */ /* 0x000e640000001400 */
.L_x_20:
[----:B------:R-:W-:Y:S05]  /*1db0*/  BSYNC.RECONVERGENT B0 ;  /* 0x0000000000007941 */ /* 0x000fea0003800200 */
.L_x_18:
[----:B------:R-:W2:Y:S01]  /*1dc0*/  S2UR UR6, SR_CgaCtaId ;  /* 0x00000000000679c3 */ /* 0x000ea20000008800 */
[----:B------:R-:W-:Y:S02]  /*1dd0*/  UMOV UR5, 0x400 ;  /* 0x0000040000057882 */ /* 0x000fe40000000000 */
[----:B--2---:R-:W-:-:S09]  /*1de0*/  ULEA UR5, UR6, UR5, 0x18 ;  /* 0x0000000506057291 */ /* 0x004fd2000f8ec0ff */
[----:B-1----:R2:W-:Y:S03]  /*1df0*/  STS [UR5+0x80], R7 ;  /* 0x00008007ff007988 */ /* 0x0025e60008000805 */
.L_x_16:
[----:B------:R-:W-:Y:S05]  /*1e00*/  WARPSYNC.ALL ;  /* 0x0000000000007948 */ /* 0x000fea0003800000 */
[----:B------:R-:W3:Y:S08]  /*1e10*/  S2UR UR6, SR_CgaCtaId ;  /* 0x00000000000679c3 */ /* 0x000ef00000008800 */
[----:B------:R-:W-:Y:S06]  /*1e20*/  BAR.SYNC.DEFER_BLOCKING 0x0 ;  /* 0x0000000000007b1d */ /* 0x000fec0000010000 */
[----:B------:R-:W-:Y:S01]  /*1e30*/  UMOV UR5, 0x400 ;  /* 0x0000040000057882 */ /* 0x000fe20000000000 */
[----:B------:R-:W4:Y:S01]  /*1e40*/  LDCU.64 UR20, c[0x0][0x390] ;  /* 0x00007200ff1477ac */ /* 0x000f220008000a00 */
[----:B------:R-:W-:Y:S01]  /*1e50*/  BSSY.RECONVERGENT B0, `(.L_x_21) ;  /* 0x000013e000007945 */ /* 0x000fe20003800200 */
[----:B---3--:R-:W-:-:S09]  /*1e60*/  ULEA UR5, UR6, UR5, 0x18 ;  /* 0x0000000506057291 */ /* 0x008fd2000f8ec0ff */
[----:B-1----:R-:W1:Y:S02]  /*1e70*/  LDS R4, [UR5+0x80] ;  /* 0x00008005ff047984 */ /* 0x002e640008000800 */
[----:B-1----:R-:W-:Y:S01]  /*1e80*/  R2UR UR6, R4 ;  /* 0x00000000040672ca */ /* 0x002fe200000e0000 */
[----:B----4-:R-:W-:-:S14]  /*1e90*/  @P0 BRA `(.L_x_22) ;  /* 0x0000001000e40947 */ /* 0x010fdc0003800000 */
[----:B0-----:R-:W0:Y:S01]  /*1ea0*/  I2F.U32.RP R8, UR8 ;  /* 0x0000000800087d06 */ /* 0x001e220008209000 */
[----:B------:R-:W-:Y:S01]  /*1eb0*/  IADD3 R4, PT, PT, R5, UR8, RZ ;  /* 0x0000000805047c10 */ /* 0x000fe2000fffe0ff */
[----:B------:R-:W-:Y:S01]  /*1ec0*/  IMAD R11, RZ, RZ, -UR8 ;  /* 0x80000008ff0b7e24 */ /* 0x000fe2000f8e02ff */
[----:B------:R-:W-:Y:S01]  /*1ed0*/  MOV R9, 0x7 ;  /* 0x0000000700097802 */ /* 0x000fe20000000f00 */
[----:B------:R-:W1:Y:S01]  /*1ee0*/  LDCU.64 UR18, c[0x0][0x380] ;  /* 0x00007000ff1277ac */ /* 0x000e620008000a00 */
[----:B------:R-:W-:Y:S01]  /*1ef0*/  ISETP.NE.U32.AND P2, PT, RZ, UR8, PT ;  /* 0x00000008ff007c0c */ /* 0x000fe2000bf45070 */
[----:B------:R-:W-:Y:S01]  /*1f00*/  BSSY.RECONVERGENT B1, `(.L_x_23) ;  /* 0x0000060000017945 */ /* 0x000fe20003800200 */
[----:B------:R-:W-:-:S04]  /*1f10*/  VIADDMNMX.U32 R6, R4, R9, UR14, !PT ;  /* 0x0000000e04067e46 */ /* 0x000fc8000f800009 */
[----:B------:R-:W-:Y:S01]  /*1f20*/  IADD3 R9, PT, PT, R6, -0x7, RZ ;  /* 0xfffffff906097810 */ /* 0x000fe20007ffe0ff */
[----:B------:R-:W-:Y:S01]  /*1f30*/  HFMA2 R6, -RZ, RZ, 0, 0 ;  /* 0x00000000ff067431 */ /* 0x000fe200000001ff */
[----:B0-----:R-:W2:Y:S02]  /*1f40*/  MUFU.RCP R8, R8 ;  /* 0x0000000800087308 */ /* 0x001ea40000001000 */
[----:B------:R-:W-:Y:S01]  /*1f50*/  ISETP.NE.AND P0, PT, R9, R4, PT ;  /* 0x000000040900720c */ /* 0x000fe20003f05270 */
[----:B--2---:R-:W-:-:S03]  /*1f60*/  VIADD R7, R8, 0xffffffe ;  /* 0x0ffffffe08077836 */ /* 0x004fc60000000000 */
[----:B------:R-:W-:-:S04]  /*1f70*/  SEL R8, RZ, 0x1, !P0 ;  /* 0x00000001ff087807 */ /* 0x000fc80004000000 */
[----:B------:R-:W-:Y:S01]  /*1f80*/  IADD3 R4, PT, PT, R9, -R4, -R8 ;  /* 0x8000000409047210 */ /* 0x000fe20007ffe808 */
[----:B------:R-:W0:Y:S02]  /*1f90*/  F2I.FTZ.U32.TRUNC.NTZ R7, R7 ;  /* 0x0000000700077305 */ /* 0x000e24000021f000 */
[----:B0-----:R-:W-:-:S04]  /*1fa0*/  IMAD R11, R11, R7, RZ ;  /* 0x000000070b0b7224 */ /* 0x001fc800078e02ff */
[----:B------:R-:W-:Y:S01]  /*1fb0*/  IMAD.HI.U32 R11, R7, R11, R6 ;  /* 0x0000000b070b7227 */ /* 0x000fe200078e0006 */
[----:B------:R-:W-:-:S05]  /*1fc0*/  MOV R6, UR4 ;  /* 0x0000000400067c02 */ /* 0x000fca0008000f00 */
[----:B------:R-:W-:-:S04]  /*1fd0*/  IMAD.HI.U32 R11, R11, R4, RZ ;  /* 0x000000040b0b7227 */ /* 0x000fc800078e00ff */
[----:B------:R-:W-:-:S04]  /*1fe0*/  IMAD.MOV R7, RZ, RZ, -R11 ;  /* 0x000000ffff077224 */ /* 0x000fc800078e0a0b */
[----:B------:R-:W-:-:S05]  /*1ff0*/  IMAD R4, R7, UR8, R4 ;  /* 0x0000000807047c24 */ /* 0x000fca000f8e0204 */
[----:B------:R-:W-:-:S13]  /*2000*/  ISETP.GE.U32.AND P0, PT, R4, UR8, PT ;  /* 0x0000000804007c0c */ /* 0x000fda000bf06070 */
[----:B------:R-:W-:Y:S02]  /*2010*/  @P0 IADD3 R4, PT, PT, R4, -UR8, RZ ;  /* 0x8000000804040c10 */ /* 0x000fe4000fffe0ff */
[----:B------:R-:W-:Y:S02]  /*2020*/  @P0 IADD3 R11, PT, PT, R11, 0x1, RZ ;  /* 0x000000010b0b0810 */ /* 0x000fe40007ffe0ff */
[----:B------:R-:W-:-:S13]  /*2030*/  ISETP.GE.U32.AND P1, PT, R4, UR8, PT ;  /* 0x0000000804007c0c */ /* 0x000fda000bf26070 */
[----:B------:R-:W-:Y:S01]  /*2040*/  @P1 VIADD R11, R11, 0x1 ;  /* 0x000000010b0b1836 */ /* 0x000fe20000000000 */
[----:B------:R-:W-:Y:S02]  /*2050*/  @!P2 LOP3.LUT R11, RZ, UR8, RZ, 0x33, !PT ;  /* 0x00000008ff0bac12 */ /* 0x000fe4000f8e33ff */
[----:B-1----:R-:W-:Y:S02]  /*2060*/  LEA R6, P1, R6, UR18, 0x1 ;  /* 0x0000001206067c11 */ /* 0x002fe4000f8208ff */
[----:B------:R-:W-:Y:S02]  /*2070*/  IADD3 R4, PT, PT, R8, R11, RZ ;  /* 0x0000000b08047210 */ /* 0x000fe40007ffe0ff */
[----:B------:R-:W-:Y:S02]  /*2080*/  MOV R8, UR12 ;  /* 0x0000000c00087c02 */ /* 0x000fe40008000f00 */
[----:B------:R-:W-:-:S04]  /*2090*/  LOP3.LUT R7, R4, 0x3, RZ, 0xc0, !PT ;  /* 0x0000000304077812 */ /* 0x000fc800078ec0ff */
[----:B------:R-:W-:Y:S01]  /*20a0*/  ISETP.NE.AND P0, PT, R7, 0x3, PT ;  /* 0x000000030700780c */ /* 0x000fe20003f05270 */
[----:B------:R-:W-:-:S05]  /*20b0*/  IMAD.U32 R7, RZ, RZ, UR4 ;  /* 0x00000004ff077e24 */ /* 0x000fca000f8e00ff */
[----:B------:R-:W-:-:S07]  /*20c0*/  LEA.HI.X R7, R7, UR19, R8, 0x1, P1 ;  /* 0x0000001307077c11 */ /* 0x000fce00088f0c08 */
[----:B------:R-:W-:Y:S05]  /*20d0*/  @!P0 BRA `(.L_x_24) ;  /* 0x0000000400088947 */ /* 0x000fea0003800000 */
[----:B------:R-:W-:Y:S01]  /*20e0*/  IADD3 R8, PT, PT, R4, 0x1, RZ ;  /* 0x0000000104087810 */ /* 0x000fe20007ffe0ff */
[----:B------:R-:W-:-:S03]  /*20f0*/  IMAD.WIDE.U32 R16, R0, 0x10, RZ ;  /* 0x0000001000107825 */ /* 0x000fc600078e00ff */
[----:B------:R-:W-:-:S05]  /*2100*/  LOP3.LUT R8, R8, 0x3, RZ, 0xc0, !PT ;  /* 0x0000000308087812 */ /* 0x000fca00078ec0ff */
[----:B------:R-:W-:-:S07]  /*2110*/  IMAD.MOV R0, RZ, RZ, -R8 ;  /* 0x000000ffff007224 */ /* 0x000fce00078e0a08 */
.L_x_25:
[----:B------:R-:W-:Y:S01]  /*2120*/  USHF.L.U32 UR5, UR4, 0x1, URZ ;  /* 0x0000000104057899 */ /* 0x000fe200080006ff */
[----:B0-----:R-:W-:-:S03]  /*2130*/  IADD3 R10, P1, PT, R16, UR20, RZ ;  /* 0x00000014100a7c10 */ /* 0x001fc6000ff3e0ff */
[----:B------:R-:W-:Y:S01]  /*2140*/  UIADD3 UR5, UPT, UPT, UR5, UR16, URZ ;  /* 0x0000001005057290 */ /* 0x000fe2000fffe0ff */
[----:B------:R-:W-:-:S05]  /*2150*/  IADD3.X R11, PT, PT, R17, UR21, RZ, P1, !PT ;  /* 0x00000015110b7c10 */ /* 0x000fca0008ffe4ff */
[----:B------:R-:W-:Y:S01]  /*2160*/  IADD3 R22, P0, PT, R16, UR5, RZ ;  /* 0x0000000510167c10 */ /* 0x000fe2000ff1e0ff */
[----:B------:R-:W2:Y:S03]  /*2170*/  LDG.E.128 R8, desc[UR10][R10.64] ;  /* 0x0000000a0a087981 */ /* 0x000ea6000c1e1d00 */
[----:B------:R-:W-:-:S05]  /*2180*/  IADD3.X R23, PT, PT, R17, UR13, RZ, P0, !PT ;  /* 0x0000000d11177c10 */ /* 0x000fca00087fe4ff */
[----:B------:R-:W3:Y:S01]  /*2190*/  LDG.E.128 R12, desc[UR10][R22.64] ;  /* 0x0000000a160c7981 */ /* 0x000ee2000c1e1d00 */
[----:B------:R-:W-:Y:S02]  /*21a0*/  IADD3 RZ, P0, PT, R16, R6, RZ ;  /* 0x0000000610ff7210 */ /* 0x000fe40007f1e0ff */
[----:B------:R-:W-:Y:S01]  /*21b0*/  IADD3 R0, PT, PT, R0, 0x1, RZ ;  /* 0x0000000100007810 */ /* 0x000fe20007ffe0ff */
[----:B------:R-:W-:Y:S01]  /*21c0*/  VIADD R5, R5, UR8 ;  /* 0x0000000805057c36 */ /* 0x000fe20008000000 */
[----:B--2---:R-:W-:Y:S02]  /*21d0*/  SHF.L.U32 R24, R8, 0x10, RZ ;  /* 0x0000001008187819 */ /* 0x004fe400000006ff */
[----:B---3--:R-:W-:Y:S02]  /*21e0*/  SHF.L.U32 R18, R12, 0x10, RZ ;  /* 0x000000100c127819 */ /* 0x008fe400000006ff */
[----:B------:R-:W-:-:S03]  /*21f0*/  PRMT R8, R13, 0x7632, R8 ;  /* 0x000076320d087816 */ /* 0x000fc60000000008 */
[----:B------:R-:W-:Y:S01]  /*2200*/  FMUL R25, R18, UR6 ;  /* 0x0000000612197c20 */ /* 0x000fe20008400000 */
[----:B------:R-:W-:Y:S02]  /*2210*/  PRMT R20, R12, 0x7632, R20 ;  /* 0x000076320c147816 */ /* 0x000fe40000000014 */
[C---:B------:R-:W-:Y:S02]  /*2220*/  PRMT R12, R14.reuse, 0x7632, R12 ;  /* 0x000076320e0c7816 */ /* 0x040fe4000000000c */
[----:B------:R-:W-:Y:S01]  /*2230*/  SHF.L.U32 R21, R14, 0x10, RZ ;  /* 0x000000100e157819 */ /* 0x000fe200000006ff */
[----:B------:R-:W-:Y:S01]  /*2240*/  FMUL R14, R24, R25 ;  /* 0x00000019180e7220 */ /* 0x000fe20000400000 */
[----:B------:R-:W-:Y:S01]  /*2250*/  PRMT R24, R8, 0x7632, R24 ;  /* 0x0000763208187816 */ /* 0x000fe20000000018 */
[----:B------:R-:W-:Y:S01]  /*2260*/  IMAD.U32 R19, R13, 0x10000, RZ ;  /* 0x000100000d137824 */ /* 0x000fe200078e00ff */
[----:B------:R-:W-:Y:S01]  /*2270*/  SHF.L.U32 R25, R20, 0x10, RZ ;  /* 0x0000001014197819 */ /* 0x000fe200000006ff */
[----:B------:R-:W-:-:S02]  /*2280*/  IMAD.U32 R23, R9, 0x10000, RZ ;  /* 0x0001000009177824 */ /* 0x000fc400078e00ff */
[----:B------:R-:W-:Y:S02]  /*2290*/  IMAD.U32 R20, R24, 0x10000, RZ ;  /* 0x0001000018147824 */ /* 0x000fe400078e00ff */
[----:B------:R-:W-:Y:S01]  /*22a0*/  FMUL R24, R19, UR6 ;  /* 0x0000000613187c20 */ /* 0x000fe20008400000 */
[----:B------:R-:W-:Y:S01]  /*22b0*/  PRMT R13, R15, 0x7632, R13 ;  /* 0x000076320f0d7816 */ /* 0x000fe2000000000d */
[----:B------:R-:W-:Y:S01]  /*22c0*/  FMUL R19, R25, UR6 ;  /* 0x0000000619137c20 */ /* 0x000fe20008400000 */
[----:B------:R-:W-:Y:S01]  /*22d0*/  PRMT R18, R9, 0x7632, R18 ;  /* 0x0000763209127816 */ /* 0x000fe20000000012 */
[----:B------:R-:W-:Y:S01]  /*22e0*/  FMUL R21, R21, UR6 ;  /* 0x0000000615157c20 */ /* 0x000fe20008400000 */
[C---:B------:R-:W-:Y:S02]  /*22f0*/  SHF.L.U32 R22, R10.reuse, 0x10, RZ ;  /* 0x000000100a167819 */ /* 0x040fe400000006ff */
[----:B------:R-:W-:Y:S02]  /*2300*/  PRMT R9, R10, 0x7632, R9 ;  /* 0x000076320a097816 */ /* 0x000fe40000000009 */
[----:B------:R-:W-:-:S02]  /*2310*/  SHF.L.U32 R15, R15, 0x10, RZ ;  /* 0x000000100f0f7819 */ /* 0x000fc400000006ff */
[----:B------:R-:W-:Y:S01]  /*2320*/  PRMT R10, R11, 0x7632, R10 ;  /* 0x000076320b0a7816 */ /* 0x000fe2000000000a */
[----:B------:R-:W-:Y:S01]  /*2330*/  FMUL R19, R20, R19 ;  /* 0x0000001314137220 */ /* 0x000fe20000400000 */
[----:B------:R-:W-:Y:S01]  /*2340*/  SHF.L.U32 R12, R12, 0x10, RZ ;  /* 0x000000100c0c7819 */ /* 0x000fe200000006ff */
[----:B------:R-:W-:Y:S01]  /*2350*/  FMUL R22, R22, R21 ;  /* 0x0000001516167220 */ /* 0x000fe20000400000 */
[----:B------:R-:W-:Y:S01]  /*2360*/  SHF.L.U32 R8, R8, 0x10, RZ ;  /* 0x0000001008087819 */ /* 0x000fe200000006ff */
[----:B------:R-:W-:Y:S01]  /*2370*/  IMAD.U32 R20, R13, 0x10000, RZ ;  /* 0x000100000d147824 */ /* 0x000fe200078e00ff */
[----:B------:R-:W-:Y:S02]  /*2380*/  SHF.L.U32 R11, R11, 0x10, RZ ;  /* 0x000000100b0b7819 */ /* 0x000fe400000006ff */
[----:B------:R-:W-:Y:S01]  /*2390*/  SHF.L.U32 R21, R10, 0x10, RZ ;  /* 0x000000100a157819 */ /* 0x000fe200000006ff */
[----:B------:R-:W-:Y:S01]  /*23a0*/  FMUL R10, R15, UR6 ;  /* 0x000000060f0a7c20 */ /* 0x000fe20008400000 */
[----:B------:R-:W-:Y:S01]  /*23b0*/  SHF.L.U32 R18, R18, 0x10, RZ ;  /* 0x0000001012127819 */ /* 0x000fe200000006ff */
[----:B------:R-:W-:-:S02]  /*23c0*/  IMAD.U32 R9, R9, 0x10000, RZ ;  /* 0x0001000009097824 */ /* 0x000fc400078e00ff */
[----:B------:R-:W-:Y:S01]  /*23d0*/  FMUL R12, R12, UR6 ;  /* 0x000000060c0c7c20 */ /* 0x000fe20008400000 */
[----:B------:R-:W-:Y:S01]  /*23e0*/  FMUL R13, R8, UR6 ;  /* 0x00000006080d7c20 */ /* 0x000fe20008400000 */
[----:B------:R-:W-:Y:S01]  /*23f0*/  FMUL R20, R20, UR6 ;  /* 0x0000000614147c20 */ /* 0x000fe20008400000 */
[----:B------:R-:W-:Y:S01]  /*2400*/  FMUL R15, R11, R10 ;  /* 0x0000000a0b0f7220 */ /* 0x000fe20000400000 */
[----:B------:R-:W-:Y:S01]  /*2410*/  FMUL R11, R9, R12 ;  /* 0x0000000c090b7220 */ /* 0x000fe20000400000 */
[----:B------:R-:W-:Y:S01]  /*2420*/  FMUL R23, R23, R24 ;  /* 0x0000001817177220 */ /* 0x000fe20000400000 */
[----:B------:R-:W-:Y:S01]  /*2430*/  FMUL R18, R18, R13 ;  /* 0x0000000d12127220 */ /* 0x000fe20000400000 */
[----:B------:R-:W-:Y:S01]  /*2440*/  FMUL R20, R21, R20 ;  /* 0x0000001415147220 */ /* 0x000fe20000400000 */
[----:B------:R-:W-:Y:S01]  /*2450*/  F2FP.BF16.F32.PACK_AB R8, R19, R14 ;  /* 0x0000000e1308723e */ /* 0x000fe200000010ff */
[----:B------:R-:W-:Y:S01]  /*2460*/  IMAD.X R13, R17, 0x1, R7, P0 ;  /* 0x00000001110d7824 */ /* 0x000fe200000e0607 */
[----:B------:R-:W-:-:S02]  /*2470*/  F2FP.BF16.F32.PACK_AB R10, R11, R22 ;  /* 0x000000160b0a723e */ /* 0x000fc400000010ff */
[----:B------:R-:W-:Y:S02]  /*2480*/  F2FP.BF16.F32.PACK_AB R9, R18, R23 ;  /* 0x000000171209723e */ /* 0x000fe400000010ff */
[----:B------:R-:W-:Y:S02]  /*2490*/  IADD3 R12, PT, PT, R16, R6, RZ ;  /* 0x00000006100c7210 */ /* 0x000fe40007ffe0ff */
[----:B------:R-:W-:-:S05]  /*24a0*/  F2FP.BF16.F32.PACK_AB R11, R20, R15 ;  /* 0x0000000f140b723e */ /* 0x000fca00000010ff */
[----:B------:R0:W-:Y:S01]  /*24b0*/  STG.E.128 desc[UR10][R12.64], R8 ;  /* 0x000000080c007986 */ /* 0x0001e2000c101d0a */
[----:B------:R-:W-:Y:S02]  /*24c0*/  ISETP.NE.AND P0, PT, R0, RZ, PT ;  /* 0x000000ff0000720c */ /* 0x000fe40003f05270 */
[----:B------:R-:W-:-:S05]  /*24d0*/  MOV R15, UR9 ;  /* 0x00000009000f7c02 */ /* 0x000fca0008000f00 */
[----:B------:R-:W-:-:S06]  /*24e0*/  IMAD.WIDE.U32 R16, R15, 0x10, R16 ;  /* 0x000000100f107825 */ /* 0x000fcc00078e0010 */
[----:B------:R-:W-:Y:S05]  /*24f0*/  @P0 BRA `(.L_x_25) ;  /* 0xfffffffc00080947 */ /* 0x000fea000383ffff */
.L_x_24:
[----:B------:R-:W-:Y:S05]  /*2500*/  BSYNC.RECONVERGENT B1 ;  /* 0x0000000000017941 */ /* 0x000fea0003800200 */
.L_x_23:
[----:B0-----:R-:W1:Y:S01]  /*2510*/  LDC.64 R8, c[0x0][0x390] ;  /* 0x0000e400ff087b82 */ /* 0x001e620000000a00 */
[----:B------:R-:W-:-:S13]  /*2520*/  ISETP.GE.U32.AND P0, PT, R4, 0x3, PT ;  /* 0x000000030400780c */ /* 0x000fda0003f06070 */
[----:B------:R-:W-:Y:S05]  /*2530*/  @!P0 BRA `(.L_x_22) ;  /* 0x0000000c003c8947 */ /* 0x000fea0003800000 */
.L_x_26:
[----:B------:R-:W-:-:S04]  /*2540*/  IMAD.WIDE.U32 R20, R5, 0x2, R2 ;  /* 0x0000000205147825 */ /* 0x000fc800078e0002 */
[----:B-1-3--:R-:W-:Y:S01]  /*2550*/  IMAD.WIDE.U32 R12, R5, 0x2, R8 ;  /* 0x00000002050c7825 */ /* 0x00afe200078e0008 */
[----:B------:R-:W2:Y:S05]  /*2560*/  LDG.E.128 R16, desc[UR10][R20.64] ;  /* 0x0000000a14107981 */ /* 0x000eaa000c1e1d00 */
[----:B------:R-:W3:Y:S01]  /*2570*/  LDG.E.128 R12, desc[UR10][R12.64] ;  /* 0x0000000a0c0c7981 */ /* 0x000ee2000c1e1d00 */
[C---:B--2---:R-:W-:Y:S02]  /*2580*/  PRMT R0, R16.reuse, 0x7632, R0 ;  /* 0x0000763210007816 */ /* 0x044fe40000000000 */
[----:B------:R-:W-:Y:S02]  /*2590*/  SHF.L.U32 R16, R16, 0x10, RZ ;  /* 0x0000001010107819 */ /* 0x000fe400000006ff */
[----:B------:R-:W-:Y:S01]  /*25a0*/  PRMT R4, R17, 0x7632, R4 ;  /* 0x0000763211047816 */ /* 0x000fe20000000004 */
[----:B---3--:R-:W-:Y:S01]  /*25b0*/  IMAD.U32 R21, R13, 0x10000, RZ ;  /* 0x000100000d157824 */ /* 0x008fe200078e00ff */
[----:B------:R-:W-:Y:S01]  /*25c0*/  SHF.L.U32 R17, R17, 0x10, RZ ;  /* 0x0000001011117819 */ /* 0x000fe200000006ff */
[----:B------:R-:W-:Y:S01]  /*25d0*/  FMUL R23, R16, UR6 ;  /* 0x0000000610177c20 */ /* 0x000fe20008400000 */
[C---:B------:R-:W-:Y:S01]  /*25e0*/  PRMT R22, R19.reuse, 0x7632, R22 ;  /* 0x0000763213167816 */ /* 0x040fe20000000016 */
[----:B------:R-:W-:Y:S01]  /*25f0*/  IMAD.U32 R4, R4, 0x10000, RZ ;  /* 0x0001000004047824 */ /* 0x000fe200078e00ff */
[----:B------:R-:W-:Y:S01]  /*2600*/  SHF.L.U32 R19, R19, 0x10, RZ ;  /* 0x0000001013137819 */ /* 0x000fe200000006ff */
[----:B------:R-:W-:Y:S01]  /*2610*/  FMUL R16, R17, UR6 ;  /* 0x0000000611107c20 */ /* 0x000fe20008400000 */
[----:B------:R-:W-:Y:S01]  /*2620*/  PRMT R10, R18, 0x7632, R10 ;  /* 0x00007632120a7816 */ /* 0x000fe2000000000a */
[----:B------:R-:W-:Y:S01]  /*2630*/  IMAD.U32 R25, R22, 0x10000, RZ ;  /* 0x0001000016197824 */ /* 0x000fe200078e00ff */
[C---:B------:R-:W-:Y:S01]  /*2640*/  PRMT R11, R12.reuse, 0x7632, R11 ;  /* 0x000076320c0b7816 */ /* 0x040fe2000000000b */
[----:B------:R-:W-:Y:S01]  /*2650*/  FMUL R22, R19, UR6 ;  /* 0x0000000613167c20 */ /* 0x000fe20008400000 */
[----:B------:R-:W-:Y:S01]  /*2660*/  SHF.L.U32 R20, R12, 0x10, RZ ;  /* 0x000000100c147819 */ /* 0x000fe200000006ff */
[----:B------:R-:W-:Y:S01]  /*2670*/  IMAD.U32 R18, R18, 0x10000, RZ ;  /* 0x0001000012127824 */ /* 0x000fe200078e00ff */
[----:B------:R-:W-:Y:S01]  /*2680*/  PRMT R12, R13, 0x7632, R12 ;  /* 0x000076320d0c7816 */ /* 0x000fe2000000000c */
[----:B------:R-:W-:Y:S01]  /*2690*/  FMUL R21, R21, R16 ;  /* 0x0000001015157220 */ /* 0x000fe20000400000 */
[----:B------:R-:W-:Y:S01]  /*26a0*/  PRMT R24, R15, 0x7632, R24 ;  /* 0x000076320f187816 */ /* 0x000fe20000000018 */
[----:B------:R-:W-:Y:S01]  /*26b0*/  FMUL R25, R25, UR6 ;  /* 0x0000000619197c20 */ /* 0x000fe20008400000 */
[----:B------:R-:W-:Y:S01]  /*26c0*/  PRMT R13, R14, 0x7632, R13 ;  /* 0x000076320e0d7816 */ /* 0x000fe2000000000d */
[----:B------:R-:W-:Y:S01]  /*26d0*/  IMAD.U32 R12, R12, 0x10000, RZ ;  /* 0x000100000c0c7824 */ /* 0x000fe200078e00ff */
[----:B------:R-:W-:Y:S01]  /*26e0*/  SHF.L.U32 R15, R15, 0x10, RZ ;  /* 0x000000100f0f7819 */ /* 0x000fe200000006ff */
[----:B------:R-:W-:Y:S01]  /*26f0*/  FMUL R20, R20, R23 ;  /* 0x0000001714147220 */ /* 0x000fe20000400000 */
[----:B------:R-:W-:-:S02]  /*2700*/  SHF.L.U32 R0, R0, 0x10, RZ ;  /* 0x0000001000007819 */ /* 0x000fc400000006ff */
[----:B------:R-:W-:Y:S01]  /*2710*/  SHF.L.U32 R10, R10, 0x10, RZ ;  /* 0x000000100a0a7819 */ /* 0x000fe200000006ff */
[----:B------:R-:W-:Y:S01]  /*2720*/  FMUL R16, R15, R22 ;  /* 0x000000160f107220 */ /* 0x000fe20000400000 */
[----:B------:R-:W-:Y:S01]  /*2730*/  SHF.L.U32 R17, R13, 0x10, RZ ;  /* 0x000000100d117819 */ /* 0x000fe200000006ff */
[----:B------:R-:W-:Y:S01]  /*2740*/  FMUL R13, R4, UR6 ;  /* 0x00000006040d7c20 */ /* 0x000fe20008400000 */
[----:B------:R-:W-:Y:S01]  /*2750*/  SHF.L.U32 R14, R14, 0x10, RZ ;  /* 0x000000100e0e7819 */ /* 0x000fe200000006ff */
[----:B------:R-:W-:Y:S01]  /*2760*/  FMUL R15, R18, UR6 ;  /* 0x00000006120f7c20 */ /* 0x000fe20008400000 */
[----:B------:R-:W-:Y:S01]  /*2770*/  SHF.L.U32 R24, R24, 0x10, RZ ;  /* 0x0000001018187819 */ /* 0x000fe200000006ff */
[----:B------:R-:W-:Y:S01]  /*2780*/  FMUL R10, R10, UR6 ;  /* 0x000000060a0a7c20 */ /* 0x000fe20008400000 */
[----:B------:R-:W-:Y:S01]  /*2790*/  SHF.L.U32 R11, R11, 0x10, RZ ;  /* 0x000000100b0b7819 */ /* 0x000fe200000006ff */
[----:B------:R-:W-:Y:S01]  /*27a0*/  FMUL R0, R0, UR6 ;  /* 0x0000000600007c20 */ /* 0x000fe20008400000 */
[----:B------:R-:W-:Y:S01]  /*27b0*/  FMUL R12, R12, R13 ;  /* 0x0000000d0c0c7220 */ /* 0x000fe20000400000 */
[----:B------:R-:W-:Y:S01]  /*27c0*/  FMUL R23, R24, R25 ;  /* 0x0000001918177220 */ /* 0x000fe20000400000 */
[----:B------:R-:W-:Y:S01]  /*27d0*/  FMUL R14, R14, R15 ;  /* 0x0000000f0e0e7220 */ /* 0x000fe20000400000 */
[----:B------:R-:W-:Y:S01]  /*27e0*/  FMUL R17, R17, R10 ;  /* 0x0000000a11117220 */ /* 0x000fe20000400000 */
[----:B------:R-:W-:Y:S01]  /*27f0*/  FMUL R13, R11, R0 ;  /* 0x000000000b0d7220 */ /* 0x000fe20000400000 */
[C---:B------:R-:W-:Y:S01]  /*2800*/  IADD3 R11, PT, PT, R5.reuse, UR8, RZ ;  /* 0x00000008050b7c10 */ /* 0x040fe2000fffe0ff */
[----:B------:R-:W-:Y:S01]  /*2810*/  IMAD.WIDE.U32 R24, R5, 0x2, R6 ;  /* 0x0000000205187825 */ /* 0x000fe200078e0006 */
[----:B------:R-:W-:-:S02]  /*2820*/  F2FP.BF16.F32.PACK_AB R23, R23, R16 ;  /* 0x000000101717723e */ /* 0x000fc400000010ff */
[----:B------:R-:W-:Y:S01]  /*2830*/  F2FP.BF16.F32.PACK_AB R22, R17, R14 ;  /* 0x0000000e1116723e */ /* 0x000fe200000010ff */
[----:B------:R-:W-:Y:S01]  /*2840*/  IMAD.WIDE.U32 R26, R11, 0x2, R2 ;  /* 0x000000020b1a7825 */ /* 0x000fe200078e0002 */
[----:B------:R-:W-:Y:S02]  /*2850*/  F2FP.BF16.F32.PACK_AB R21, R12, R21 ;  /* 0x000000150c15723e */ /* 0x000fe400000010ff */
[----:B------:R-:W-:Y:S01]  /*2860*/  F2FP.BF16.F32.PACK_AB R20, R13, R20 ;  /* 0x000000140d14723e */ /* 0x000fe200000010ff */
[----:B------:R-:W-:-:S04]  /*2870*/  IMAD.WIDE.U32 R12, R11, 0x2, R8 ;  /* 0x000000020b0c7825 */ /* 0x000fc800078e0008 */
[----:B------:R0:W-:Y:S04]  /*2880*/  STG.E.128 desc[UR10][R24.64], R20 ;  /* 0x0000001418007986 */ /* 0x0001e8000c101d0a */
[----:B------:R-:W2:Y:S04]  /*2890*/  LDG.E.128 R16, desc[UR10][R26.64] ;  /* 0x0000000a1a107981 */ /* 0x000ea8000c1e1d00 */
[----:B------:R-:W3:Y:S01]  /*28a0*/  LDG.E.128 R12, desc[UR10][R12.64] ;  /* 0x0000000a0c0c7981 */ /* 0x000ee2000c1e1d00 */
[C---:B--2---:R-:W-:Y:S01]  /*28b0*/  PRMT R28, R19.reuse, 0x7632, R28 ;  /* 0x00007632131c7816 */ /* 0x044fe2000000001c */
[----:B------:R-:W-:Y:S01]  /*28c0*/  IMAD.U32 R19, R19, 0x10000, RZ ;  /* 0x0001000013137824 */ /* 0x000fe200078e00ff */
[C---:B------:R-:W-:Y:S01]  /*28d0*/  PRMT R0, R16.reuse, 0x7632, R0 ;  /* 0x0000763210007816 */ /* 0x040fe20000000000 */
[----:B------:R-:W-:Y:S01]  /*28e0*/  IMAD.U32 R16, R16, 0x10000, RZ ;  /* 0x0001000010107824 */ /* 0x000fe200078e00ff */
[----:B------:R-:W-:Y:S01]  /*28f0*/  PRMT R4, R17, 0x7632, R4 ;  /* 0x0000763211047816 */ /* 0x000fe20000000004 */
[----:B0-----:R-:W-:Y:S01]  /*2900*/  FMUL R24, R19, UR6 ;  /* 0x0000000613187c20 */ /* 0x001fe20008400000 */
[----:B------:R-:W-:Y:S01]  /*2910*/  SHF.L.U32 R17, R17, 0x10, RZ ;  /* 0x0000001011117819 */ /* 0x000fe200000006ff */
[----:B------:R-:W-:Y:S01]  /*2920*/  FMUL R23, R16, UR6 ;  /* 0x0000000610177c20 */ /* 0x000fe20008400000 */
[----:B---3--:R-:W-:-:S02]  /*2930*/  PRMT R22, R15, 0x7632, R22 ;  /* 0x000076320f167816 */ /* 0x008fc40000000016 */
[----:B------:R-:W-:Y:S01]  /*2940*/  SHF.L.U32 R28, R28, 0x10, RZ ;  /* 0x000000101c1c7819 */ /* 0x000fe200000006ff */
[----:B------:R-:W-:Y:S01]  /*2950*/  FMUL R16, R17, UR6 ;  /* 0x0000000611107c20 */ /* 0x000fe20008400000 */
[----:B------:R-:W-:Y:S01]  /*2960*/  PRMT R5, R18, 0x7632, R5 ;  /* 0x0000763212057816 */ /* 0x000fe20000000005 */
[----:B------:R-:W-:Y:S01]  /*2970*/  IMAD.U32 R22, R22, 0x10000, RZ ;  /* 0x0001000016167824 */ /* 0x000fe200078e00ff */
[----:B------:R-:W-:Y:S01]  /*2980*/  PRMT R10, R12, 0x7632, R10 ;  /* 0x000076320c0a7816 */ /* 0x000fe2000000000a */
[----:B------:R-:W-:Y:S01]  /*2990*/  FMUL R17, R28, UR6 ;  /* 0x000000061c117c20 */ /* 0x000fe20008400000 */
[----:B------:R-:W-:Y:S01]  /*29a0*/  SHF.L.U32 R20, R12, 0x10, RZ ;  /* 0x000000100c147819 */ /* 0x000fe200000006ff */
[----:B------:R-:W-:Y:S01]  /*29b0*/  IMAD.U32 R5, R5, 0x10000, RZ ;  /* 0x0001000005057824 */ /* 0x000fe200078e00ff */
[C---:B------:R-:W-:Y:S02]  /*29c0*/  SHF.L.U32 R21, R13.reuse, 0x10, RZ ;  /* 0x000000100d157819 */ /* 0x040fe400000006ff */
[----:B------:R-:W-:Y:S01]  /*29d0*/  PRMT R12, R13, 0x7632, R12 ;  /* 0x000076320d0c7816 */ /* 0x000fe2000000000c */
[----:B------:R-:W-:Y:S01]  /*29e0*/  FMUL R20, R20, R23 ;  /* 0x0000001714147220 */ /* 0x000fe20000400000 */
[----:B------:R-:W-:Y:S01]  /*29f0*/  SHF.L.U32 R15, R15, 0x10, RZ ;  /* 0x000000100f0f7819 */ /* 0x000fe200000006ff */
[----:B------:R-:W-:Y:S01]  /*2a00*/  FMUL R21, R21, R16 ;  /* 0x0000001015157220 */ /* 0x000fe20000400000 */
[----:B------:R-:W-:Y:S01]  /*2a10*/  SHF.L.U32 R18, R18, 0x10, RZ ;  /* 0x0000001012127819 */ /* 0x000fe200000006ff */
[----:B------:R-:W-:Y:S01]  /*2a20*/  FMUL R23, R22, R17 ;  /* 0x0000001116177220 */ /* 0x000fe20000400000 */
[----:B------:R-:W-:Y:S01]  /*2a30*/  PRMT R13, R14, 0x7632, R13 ;  /* 0x000076320e0d7816 */ /* 0x000fe2000000000d */
[----:B------:R-:W-:Y:S01]  /*2a40*/  FMUL R16, R15, R24 ;  /* 0x000000180f107220 */ /* 0x000fe20000400000 */
[----:B------:R-:W-:Y:S01]  /*2a50*/  SHF.L.U32 R4, R4, 0x10, RZ ;  /* 0x0000001004047819 */ /* 0x000fe200000006ff */
[----:B------:R-:W-:Y:S01]  /*2a60*/  FMUL R15, R18, UR6 ;  /* 0x00000006120f7c20 */ /* 0x000fe20008400000 */
[----:B------:R-:W-:Y:S01]  /*2a70*/  SHF.L.U32 R0, R0, 0x10, RZ ;  /* 0x0000001000007819 */ /* 0x000fe200000006ff */
[----:B------:R-:W-:Y:S01]  /*2a80*/  IMAD.U32 R17, R13, 0x10000, RZ ;  /* 0x000100000d117824 */ /* 0x000fe200078e00ff */
[----:B------:R-:W-:Y:S01]  /*2a90*/  SHF.L.U32 R12, R12, 0x10, RZ ;  /* 0x000000100c0c7819 */ /* 0x000fe200000006ff */
[----:B------:R-:W-:Y:S01]  /*2aa0*/  FMUL R18, R5, UR6 ;  /* 0x0000000605127c20 */ /* 0x000fe20008400000 */
[----:B------:R-:W-:Y:S01]  /*2ab0*/  SHF.L.U32 R10, R10, 0x10, RZ ;  /* 0x000000100a0a7819 */ /* 0x000fe200000006ff */
[----:B------:R-:W-:Y:S01]  /*2ac0*/  FMUL R13, R4, UR6 ;  /* 0x00000006040d7c20 */ /* 0x000fe20008400000 */
[----:B------:R-:W-:-:S02]  /*2ad0*/  IMAD.U32 R14, R14, 0x10000, RZ ;  /* 0x000100000e0e7824 */ /* 0x000fc400078e00ff */
[----:B------:R-:W-:Y:S01]  /*2ae0*/  FMUL R5, R0, UR6 ;  /* 0x0000000600057c20 */ /* 0x000fe20008400000 */
[----:B------:R-:W-:Y:S01]  /*2af0*/  FMUL R17, R17, R18 ;  /* 0x0000001211117220 */ /* 0x000fe20000400000 */
[----:B------:R-:W-:Y:S01]  /*2b00*/  FMUL R12, R12, R13 ;  /* 0x0000000d0c0c7220 */ /* 0x000fe20000400000 */
[----:B------:R-:W-:Y:S01]  /*2b10*/  FMUL R14, R14, R15 ;  /* 0x0000000f0e0e7220 */ /* 0x000fe20000400000 */
[----:B------:R-:W-:Y:S01]  /*2b20*/  FMUL R13, R10, R5 ;  /* 0x000000050a0d7220 */ /* 0x000fe20000400000 */
[C---:B------:R-:W-:Y:S01]  /*2b30*/  IADD3 R5, PT, PT, R11.reuse, UR8, RZ ;  /* 0x000000080b057c10 */ /* 0x040fe2000fffe0ff */
[----:B------:R-:W-:Y:S01]  /*2b40*/  IMAD.WIDE.U32 R24, R11, 0x2, R6 ;  /* 0x000000020b187825 */ /* 0x000fe200078e0006 */
[----:B------:R-:W-:Y:S02]  /*2b50*/  F2FP.BF16.F32.PACK_AB R23, R23, R16 ;  /* 0x000000101717723e */ /* 0x000fe400000010ff */
[----:B------:R-:W-:Y:S01]  /*2b60*/  F2FP.BF16.F32.PACK_AB R22, R17, R14 ;  /* 0x0000000e1116723e */ /* 0x000fe200000010ff */
[----:B------:R-:W-:Y:S01]  /*2b70*/  IMAD.WIDE.U32 R26, R5, 0x2, R2 ;  /* 0x00000002051a7825 */ /* 0x000fe200078e0002 */
[----:B------:R-:W-:-:S02]  /*2b80*/  F2FP.BF16.F32.PACK_AB R21, R12, R21 ;  /* 0x000000150c15723e */ /* 0x000fc400000010ff */
[----:B------:R-:W-:Y:S01]  /*2b90*/  F2FP.BF16.F32.PACK_AB R20, R13, R20 ;  /* 0x000000140d14723e */ /* 0x000fe200000010ff */
[----:B------:R-:W-:-:S04]  /*2ba0*/  IMAD.WIDE.U32 R12, R5, 0x2, R8 ;  /* 0x00000002050c7825 */ /* 0x000fc800078e0008 */
[----:B------:R0:W-:Y:S04]  /*2bb0*/  STG.E.128 desc[UR10][R24.64], R20 ;  /* 0x0000001418007986 */ /* 0x0001e8000c101d0a */
[----:B------:R-:W2:Y:S04]  /*2bc0*/  LDG.E.128 R16, desc[UR10][R26.64] ;  /* 0x0000000a1a107981 */ /* 0x000ea8000c1e1d00 */
[----:B------:R-:W0:Y:S01]  /*2bd0*/  LDG.E.128 R12, desc[UR10][R12.64] ;  /* 0x0000000a0c0c7981 */ /* 0x000e22000c1e1d00 */
[C---:B--2---:R-:W-:Y:S02]  /*2be0*/  PRMT R0, R16.reuse, 0x7632, R0 ;  /* 0x0000763210007816 */ /* 0x044fe40000000000 */
[C---:B------:R-:W-:Y:S01]  /*2bf0*/  PRMT R4, R17.reuse, 0x7632, R4 ;  /* 0x0000763211047816 */ /* 0x040fe20000000004 */
[----:B------:R-:W-:Y:S01]  /*2c00*/  IMAD.U32 R17, R17, 0x10000, RZ ;  /* 0x0001000011117824 */ /* 0x000fe200078e00ff */
[----:B------:R-:W-:Y:S01]  /*2c10*/  SHF.L.U32 R16, R16, 0x10, RZ ;  /* 0x0000001010107819 */ /* 0x000fe200000006ff */
[----:B0-----:R-:W-:Y:S01]  /*2c20*/  IMAD.U32 R22, R12, 0x10000, RZ ;  /* 0x000100000c167824 */ /* 0x001fe200078e00ff */
[C---:B------:R-:W-:Y:S01]  /*2c30*/  PRMT R10, R18.reuse, 0x7632, R10 ;  /* 0x00007632120a7816 */ /* 0x040fe2000000000a */
[----:B------:R-:W-:Y:S01]  /*2c40*/  FMUL R24, R17, UR6 ;  /* 0x0000000611187c20 */ /* 0x000fe20008400000 */
[----:B------:R-:W-:Y:S01]  /*2c50*/  SHF.L.U32 R18, R18, 0x10, RZ ;  /* 0x0000001012127819 */ /* 0x000fe200000006ff */
[----:B------:R-:W-:Y:S01]  /*2c60*/  FMUL R25, R16, UR6 ;  /* 0x0000000610197c20 */ /* 0x000fe20008400000 */
[----:B------:R-:W-:Y:S01]  /*2c70*/  PRMT R23, R12, 0x7632, R23 ;  /* 0x000076320c177816 */ /* 0x000fe20000000017 */
[----:B------:R-:W-:Y:S01]  /*2c80*/  IMAD.U32 R4, R4, 0x10000, RZ ;  /* 0x0001000004047824 */ /* 0x000fe200078e00ff */
[----:B------:R-:W-:Y:S01]  /*2c90*/  SHF.L.U32 R0, R0, 0x10, RZ ;  /* 0x0000001000007819 */ /* 0x000fe200000006ff */
[----:B------:R-:W-:Y:S01]  /*2ca0*/  FMUL R27, R18, UR6 ;  /* 0x00000006121b7c20 */ /* 0x000fe20008400000 */
[----:B------:R-:W-:Y:S01]  /*2cb0*/  PRMT R11, R19, 0x7632, R11 ;  /* 0x00007632130b7816 */ /* 0x000fe2000000000b */
[----:B------:R-:W-:Y:S01]  /*2cc0*/  FMUL R22, R22, R25 ;  /* 0x0000001916167220 */ /* 0x000fe20000400000 */
[C---:B------:R-:W-:Y:S01]  /*2cd0*/  PRMT R12, R13.reuse, 0x7632, R12 ;  /* 0x000076320d0c7816 */ /* 0x040fe2000000000c */
[----:B------:R-:W-:Y:S01]  /*2ce0*/  FMUL R16, R0, UR6 ;  /* 0x0000000600107c20 */ /* 0x000fe20008400000 */
[----:B------:R-:W-:-:S02]  /*2cf0*/  SHF.L.U32 R21, R13, 0x10, RZ ;  /* 0x000000100d157819 */ /* 0x000fc400000006ff */
[----:B------:R-:W-:Y:S01]  /*2d00*/  SHF.L.U32 R17, R23, 0x10, RZ ;  /* 0x0000001017117819 */ /* 0x000fe200000006ff */
[----:B------:R-:W-:Y:S01]  /*2d10*/  IMAD.U32 R12, R12, 0x10000, RZ ;  /* 0x000100000c0c7824 */ /* 0x000fe200078e00ff */
[----:B------:R-:W-:Y:S01]  /*2d20*/  SHF.L.U32 R19, R19, 0x10, RZ ;  /* 0x0000001013137819 */ /* 0x000fe200000006ff */
[----:B------:R-:W-:Y:S01]  /*2d30*/  FMUL R21, R21, R24 ;  /* 0x0000001815157220 */ /* 0x000fe20000400000 */
[C---:B------:R-:W-:Y:S01]  /*2d40*/  PRMT R13, R14.reuse, 0x7632, R13 ;  /* 0x000076320e0d7816 */ /* 0x040fe2000000000d */
[----:B------:R-:W-:Y:S01]  /*2d50*/  FMUL R17, R17, R16 ;  /* 0x0000001011117220 */ /* 0x000fe20000400000 */
[----:B------:R-:W-:Y:S01]  /*2d60*/  SHF.L.U32 R20, R14, 0x10, RZ ;  /* 0x000000100e147819 */ /* 0x000fe200000006ff */
[----:B------:R-:W-:Y:S01]  /*2d70*/  FMUL R16, R19, UR6 ;  /* 0x0000000613107c20 */ /* 0x000fe20008400000 */
[C---:B------:R-:W-:Y:S01]  /*2d80*/  PRMT R14, R15.reuse, 0x7632, R14 ;  /* 0x000076320f0e7816 */ /* 0x040fe2000000000e */
[----:B------:R-:W-:Y:S01]  /*2d90*/  IMAD.U32 R15, R15, 0x10000, RZ ;  /* 0x000100000f0f7824 */ /* 0x000fe200078e00ff */
        /* <DEDUP_REMOVED lines=12> */
[----:B------:R-:W-:Y:S01]  /*2e60*/  VIADD R11, R5, UR8 ;  /* 0x00000008050b7c36 */ /* 0x000fe20008000000 */
[----:B------:R-:W-:Y:S01]  /*2e70*/  F2FP.BF16.F32.PACK_AB R20, R17, R22 ;  /* 0x000000161114723e */ /* 0x000fe200000010ff */
[----:B------:R-:W-:Y:S01]  /*2e80*/  IMAD.WIDE.U32 R26, R5, 0x2, R6 ;  /* 0x00000002051a7825 */ /* 0x000fe200078e0006 */
[----:B------:R-:W-:-:S02]  /*2e90*/  F2FP.BF16.F32.PACK_AB R21, R12, R21 ;  /* 0x000000150c15723e */ /* 0x000fc400000010ff */
[----:B------:R-:W-:Y:S01]  /*2ea0*/  F2FP.BF16.F32.PACK_AB R22, R13, R0 ;  /* 0x000000000d16723e */ /* 0x000fe200000010ff */
[----:B------:R-:W-:Y:S01]  /*2eb0*/  IMAD.WIDE.U32 R28, R11, 0x2, R2 ;  /* 0x000000020b1c7825 */ /* 0x000fe200078e0002 */
[----:B------:R-:W-:-:S03]  /*2ec0*/  F2FP.BF16.F32.PACK_AB R23, R14, R15 ;  /* 0x0000000f0e17723e */ /* 0x000fc600000010ff */
[----:B------:R-:W-:Y:S02]  /*2ed0*/  IMAD.WIDE.U32 R12, R11, 0x2, R8 ;  /* 0x000000020b0c7825 */ /* 0x000fe400078e0008 */
[----:B------:R0:W-:Y:S04]  /*2ee0*/  STG.E.128 desc[UR10][R26.64], R20 ;  /* 0x000000141a007986 */ /* 0x0001e8000c101d0a */
[----:B------:R-:W2:Y:S04]  /*2ef0*/  LDG.E.128 R16, desc[UR10][R28.64] ;  /* 0x0000000a1c107981 */ /* 0x000ea8000c1e1d00 */
[----:B------:R-:W0:Y:S01]  /*2f00*/  LDG.E.128 R12, desc[UR10][R12.64] ;  /* 0x0000000a0c0c7981 */ /* 0x000e22000c1e1d00 */
[----:B--2---:R-:W-:-:S02]  /*2f10*/  PRMT R4, R17, 0x7632, R4 ;  /* 0x0000763211047816 */ /* 0x004fc40000000004 */
[----:B------:R-:W-:Y:S02]  /*2f20*/  SHF.L.U32 R17, R17, 0x10, RZ ;  /* 0x0000001011117819 */ /* 0x000fe400000006ff */
[----:B------:R-:W-:Y:S01]  /*2f30*/  PRMT R10, R19, 0x7632, R10 ;  /* 0x00007632130a7816 */ /* 0x000fe2000000000a */
[----:B0-----:R-:W-:Y:S01]  /*2f40*/  IMAD.U32 R22, R13, 0x10000, RZ ;  /* 0x000100000d167824 */ /* 0x001fe200078e00ff */
[----:B------:R-:W-:Y:S01]  /*2f50*/  SHF.L.U32 R19, R19, 0x10, RZ ;  /* 0x0000001013137819 */ /* 0x000fe200000006ff */
[----:B------:R-:W-:Y:S01]  /*2f60*/  FMUL R17, R17, UR6 ;  /* 0x0000000611117c20 */ /* 0x000fe20008400000 */
[C---:B------:R-:W-:Y:S02]  /*2f70*/  PRMT R0, R16.reuse, 0x7632, R0 ;  /* 0x0000763210007816 */ /* 0x040fe40000000000 */
[----:B------:R-:W-:Y:S01]  /*2f80*/  SHF.L.U32 R24, R16, 0x10, RZ ;  /* 0x0000001010187819 */ /* 0x000fe200000006ff */
[----:B------:R-:W-:Y:S01]  /*2f90*/  FMUL R25, R19, UR6 ;  /* 0x0000000613197c20 */ /* 0x000fe20008400000 */
[C---:B------:R-:W-:Y:S01]  /*2fa0*/  PRMT R5, R18.reuse, 0x7632, R5 ;  /* 0x0000763212057816 */ /* 0x040fe20000000005 */
[----:B------:R-:W-:Y:S01]  /*2fb0*/  IMAD.U32 R18, R18, 0x10000, RZ ;  /* 0x0001000012127824 */ /* 0x000fe200078e00ff */
[----:B------:R-:W-:Y:S01]  /*2fc0*/  SHF.L.U32 R20, R15, 0x10, RZ ;  /* 0x000000100f147819 */ /* 0x000fe200000006ff */
[----:B------:R-:W-:Y:S01]  /*2fd0*/  FMUL R19, R22, R17 ;  /* 0x0000001116137220 */ /* 0x000fe20000400000 */
[----:B------:R-:W-:Y:S01]  /*2fe0*/  PRMT R16, R12, 0x7632, R16 ;  /* 0x000076320c107816 */ /* 0x000fe20000000010 */
[----:B------:R-:W-:Y:S01]  /*2ff0*/  FMUL R24, R24, UR6 ;  /* 0x0000000618187c20 */ /* 0x000fe20008400000 */
[----:B------:R-:W-:Y:S01]  /*3000*/  SHF.L.U32 R23, R12, 0x10, RZ ;  /* 0x000000100c177819 */ /* 0x000fe200000006ff */
[----:B------:R-:W-:Y:S01]  /*3010*/  FMUL R18, R18, UR6 ;  /* 0x0000000612127c20 */ /* 0x000fe20008400000 */
[----:B------:R-:W-:Y:S01]  /*3020*/  PRMT R12, R13, 0x7632, R12 ;  /* 0x000076320d0c7816 */ /* 0x000fe2000000000c */
[----:B------:R-:W-:Y:S01]  /*3030*/  FMUL R17, R20, R25 ;  /* 0x0000001914117220 */ /* 0x000fe20000400000 */
[----:B------:R-:W-:Y:S01]  /*3040*/  PRMT R13, R14, 0x7632, R13 ;  /* 0x000076320e0d7816 */ /* 0x000fe2000000000d */
[----:B------:R-:W-:Y:S01]  /*3050*/  IMAD.U32 R0, R0, 0x10000, RZ ;  /* 0x0001000000007824 */ /* 0x000fe200078e00ff */
[----:B------:R-:W-:Y:S01]  /*3060*/  SHF.L.U32 R21, R14, 0x10, RZ ;  /* 0x000000100e157819 */ /* 0x000fe200000006ff */
[----:B------:R-:W-:Y:S01]  /*3070*/  IMAD.U32 R22, R10, 0x10000, RZ ;  /* 0x000100000a167824 */ /* 0x000fe200078e00ff */
[----:B------:R-:W-:Y:S01]  /*3080*/  PRMT R14, R15, 0x7632, R14 ;  /* 0x000076320f0e7816 */ /* 0x000fe2000000000e */
[----:B------:R-:W-:Y:S01]  /*3090*/  FMUL R15, R23, R24 ;  /* 0x00000018170f7220 */ /* 0x000fe20000400000 */
[----:B------:R-:W-:Y:S01]  /*30a0*/  SHF.L.U32 R4, R4, 0x10, RZ ;  /* 0x0000001004047819 */ /* 0x000fe200000006ff */
        /* <DEDUP_REMOVED lines=9> */
[----:B------:R-:W-:Y:S01]  /*3140*/  FMUL R20, R20, UR6 ;  /* 0x0000000614147c20 */ /* 0x000fe20008400000 */
[----:B------:R-:W-:Y:S01]  /*3150*/  FMUL R12, R16, R5 ;  /* 0x00000005100c7220 */ /* 0x000fe20000400000 */
[----:B------:R-:W-:Y:S01]  /*3160*/  FMUL R0, R14, R23 ;  /* 0x000000170e007220 */ /* 0x000fe20000400000 */
[----:B------:R-:W-:Y:S01]  /*3170*/  FMUL R10, R10, R13 ;  /* 0x0000000d0a0a7220 */ /* 0x000fe20000400000 */
[----:B------:R-:W-:Y:S01]  /*3180*/  FMUL R21, R21, R20 ;  /* 0x0000001415157220 */ /* 0x000fe20000400000 */
[----:B------:R-:W-:-:S02]  /*3190*/  IADD3 R5, PT, PT, R11, UR8, RZ ;  /* 0x000000080b057c10 */ /* 0x000fc4000fffe0ff */
[----:B------:R-:W-:Y:S02]  /*31a0*/  F2FP.BF16.F32.PACK_AB R12, R12, R15 ;  /* 0x0000000f0c0c723e */ /* 0x000fe400000010ff */
[----:B------:R-:W-:Y:S01]  /*31b0*/  F2FP.BF16.F32.PACK_AB R15, R0, R17 ;  /* 0x00000011000f723e */ /* 0x000fe200000010ff */
[----:B------:R-:W-:Y:S01]  /*31c0*/  IMAD.WIDE.U32 R16, R11, 0x2, R6 ;  /* 0x000000020b107825 */ /* 0x000fe200078e0006 */
[----:B------:R-:W-:Y:S02]  /*31d0*/  F2FP.BF16.F32.PACK_AB R13, R10, R19 ;  /* 0x000000130a0d723e */ /* 0x000fe400000010ff */
[----:B------:R-:W-:Y:S01]  /*31e0*/  F2FP.BF16.F32.PACK_AB R14, R21, R18 ;  /* 0x00000012150e723e */ /* 0x000fe200000010ff */
[----:B------:R-:W-:-:S04]  /*31f0*/  VIADD R0, R5, 0x7 ;  /* 0x0000000705007836 */ /* 0x000fc80000000000 */
[----:B------:R3:W-:Y:S01]  /*3200*/  STG.E.128 desc[UR10][R16.64], R12 ;  /* 0x0000000c10007986 */ /* 0x0007e2000c101d0a */
[----:B------:R-:W-:-:S13]  /*3210*/  ISETP.GE.AND P0, PT, R0, UR14, PT ;  /* 0x0000000e00007c0c */ /* 0x000fda000bf06270 */
[----:B------:R-:W-:Y:S05]  /*3220*/  @!P0 BRA `(.L_x_26) ;  /* 0xfffffff000c48947 */ /* 0x000fea000383ffff */
.L_x_22:
[----:B------:R-:W-:Y:S05]  /*3230*/  BSYNC.RECONVERGENT B0 ;  /* 0x0000000000007941 */ /* 0x000fea0003800200 */
.L_x_21:
[----:B------:R-:W-:-:S13]  /*3240*/  ISETP.GE.AND P0, PT, R5, UR14, PT ;  /* 0x0000000e05007c0c */ /* 0x000fda000bf06270 */
[----:B------:R-:W-:Y:S05]  /*3250*/  @P0 EXIT ;  /* 0x000000000000094d */ /* 0x000fea0003800000 */
[C---:B------:R-:W-:Y:S01]  /*3260*/  IADD3 R0, PT, PT, -R5.reuse, UR14, RZ ;  /* 0x0000000e05007c10 */ /* 0x040fe2000fffe1ff */
[----:B------:R-:W-:Y:S01]  /*3270*/  BSSY.RECONVERGENT B0, `(.L_x_27) ;  /* 0x0000029000007945 */ /* 0x000fe20003800200 */
[----:B------:R-:W-:Y:S02]  /*3280*/  IADD3 R2, PT, PT, R5, -UR14, RZ ;  /* 0x8000000e05027c10 */ /* 0x000fe4000fffe0ff */
[----:B------:R-:W-:Y:S02]  /*3290*/  LOP3.LUT P1, R0, R0, 0x3, RZ, 0xc0, !PT ;  /* 0x0000000300007812 */ /* 0x000fe4000782c0ff */
[----:B------:R-:W-:-:S11]  /*32a0*/  ISETP.GT.U32.AND P0, PT, R2, -0x4, PT ;  /* 0xfffffffc0200780c */ /* 0x000fd60003f04070 */
[----:B------:R-:W-:Y:S05]  /*32b0*/  @!P1 BRA `(.L_x_28) ;  /* 0x0000000000909947 */ /* 0x000fea0003800000 */
[----:B------:R-:W4:Y:S01]  /*32c0*/  LDCU.64 UR12, c[0x0][0x390] ;  /* 0x00007200ff0c77ac */ /* 0x000f220008000a00 */
[----:B------:R-:W-:Y:S01]  /*32d0*/  IMAD.WIDE.U32 R2, R5, 0x2, RZ ;  /* 0x0000000205027825 */ /* 0x000fe200078e00ff */
[----:B--2---:R-:W-:Y:S01]  /*32e0*/  MOV R7, UR4 ;  /* 0x0000000400077c02 */ /* 0x004fe20008000f00 */
[----:B------:R-:W3:Y:S02]  /*32f0*/  LDCU.64 UR8, c[0x0][0x380] ;  /* 0x00007000ff0877ac */ /* 0x000ee40008000a00 */
[C---:B------:R-:W-:Y:S01]  /*3300*/  IMAD.IADD R5, R0.reuse, 0x1, R5 ;  /* 0x0000000100057824 */ /* 0x040fe200078e0205 */
[----:B------:R-:W-:Y:S01]  /*3310*/  IADD3 R0, PT, PT, -R0, RZ, RZ ;  /* 0x000000ff00007210 */ /* 0x000fe20007ffe1ff */
[----:B------:R-:W-:-:S03]  /*3320*/  IMAD.WIDE R6, R7, 0x2, R2 ;  /* 0x0000000207067825 */ /* 0x000fc600078e0202 */
[----:B01----:R-:W-:-:S04]  /*3330*/  IADD3 R8, P3, PT, R6, UR16, RZ ;  /* 0x0000001006087c10 */ /* 0x003fc8000ff7e0ff */
[----:B------:R-:W-:Y:S02]  /*3340*/  IADD3.X R9, PT, PT, R7, UR17, RZ, P3, !PT ;  /* 0x0000001107097c10 */ /* 0x000fe40009ffe4ff */
[----:B----4-:R-:W-:Y:S02]  /*3350*/  IADD3 R10, P2, PT, R2, UR12, RZ ;  /* 0x0000000c020a7c10 */ /* 0x010fe4000ff5e0ff */
[----:B---3--:R-:W-:Y:S02]  /*3360*/  IADD3 R12, P1, PT, R6, UR8, RZ ;  /* 0x00000008060c7c10 */ /* 0x008fe4000ff3e0ff */
[----:B------:R-:W-:Y:S02]  /*3370*/  IADD3.X R11, PT, PT, R3, UR13, RZ, P2, !PT ;  /* 0x0000000d030b7c10 */ /* 0x000fe400097fe4ff */
[----:B------:R-:W-:-:S09]  /*3380*/  IADD3.X R13, PT, PT, R7, UR9, RZ, P1, !PT ;  /* 0x00000009070d7c10 */ /* 0x000fd20008ffe4ff */
.L_x_29:
[----:B----4-:R-:W-:Y:S01]  /*3390*/  MOV R2, R8 ;  /* 0x0000000800027202 */ /* 0x010fe20000000f00 */
[----:B------:R-:W-:-:S05]  /*33a0*/  IMAD.MOV.U32 R3, RZ, RZ, R9 ;  /* 0x000000ffff037224 */ /* 0x000fca00078e0009 */
[----:B------:R0:W2:Y:S02]  /*33b0*/  LDG.E.U16 R4, desc[UR10][R2.64] ;  /* 0x0000000a02047981 */ /* 0x0000a4000c1e1500 */
[----:B0-----:R-:W-:Y:S02]  /*33c0*/  MOV R2, R10 ;  /* 0x0000000a00027202 */ /* 0x001fe40000000f00 */
[----:B------:R-:W-:-:S05]  /*33d0*/  MOV R3, R11 ;  /* 0x0000000b00037202 */ /* 0x000fca0000000f00 */
[----:B------:R0:W3:Y:S01]  /*33e0*/  LDG.E.U16 R6, desc[UR10][R2.64] ;  /* 0x0000000a02067981 */ /* 0x0000e2000c1e1500 */
[----:B------:R-:W-:Y:S02]  /*33f0*/  IADD3 R0, PT, PT, R0, 0x1, RZ ;  /* 0x0000000100007810 */ /* 0x000fe40007ffe0ff */
[----:B------:R-:W-:Y:S02]  /*3400*/  IADD3 R10, P3, PT, R10, 0x2, RZ ;  /* 0x000000020a0a7810 */ /* 0x000fe40007f7e0ff */
[----:B------:R-:W-:Y:S02]  /*3410*/  ISETP.NE.AND P1, PT, R0, RZ, PT ;  /* 0x000000ff0000720c */ /* 0x000fe40003f25270 */
[----:B------:R-:W-:Y:S01]  /*3420*/  IADD3 R8, P4, PT, R8, 0x2, RZ ;  /* 0x0000000208087810 */ /* 0x000fe20007f9e0ff */
[----:B------:R-:W-:Y:S01]  /*3430*/  IMAD.X R11, RZ, RZ, R11, P3 ;  /* 0x000000ffff0b7224 */ /* 0x000fe200018e060b */
[----:B0-----:R-:W-:Y:S01]  /*3440*/  MOV R2, R12 ;  /* 0x0000000c00027202 */ /* 0x001fe20000000f00 */
[----:B------:R-:W-:Y:S01]  /*3450*/  IMAD.MOV.U32 R3, RZ, RZ, R13 ;  /* 0x000000ffff037224 */ /* 0x000fe200078e000d */
[----:B------:R-:W-:-:S02]  /*3460*/  IADD3 R12, P2, PT, R12, 0x2, RZ ;  /* 0x000000020c0c7810 */ /* 0x000fc40007f5e0ff */
[----:B------:R-:W-:Y:S02]  /*3470*/  IADD3.X R9, PT, PT, RZ, R9, RZ, P4, !PT ;  /* 0x00000009ff097210 */ /* 0x000fe400027fe4ff */
[----:B------:R-:W-:Y:S01]  /*3480*/  IADD3.X R13, PT, PT, RZ, R13, RZ, P2, !PT ;  /* 0x0000000dff0d7210 */ /* 0x000fe200017fe4ff */
[----:B--2---:R-:W-:-:S04]  /*3490*/  IMAD.U32 R4, R4, 0x10000, RZ ;  /* 0x0001000004047824 */ /* 0x004fc800078e00ff */
[----:B------:R-:W-:Y:S01]  /*34a0*/  FMUL R7, R4, UR6 ;  /* 0x0000000604077c20 */ /* 0x000fe20008400000 */
[----:B---3--:R-:W-:-:S05]  /*34b0*/  SHF.L.U32 R6, R6, 0x10, RZ ;  /* 0x0000001006067819 */ /* 0x008fca00000006ff */
[----:B------:R-:W-:-:S05]  /*34c0*/  FMUL R6, R6, R7 ;  /* 0x0000000706067220 */ /* 0x000fca0000400000 */
[----:B------:R-:W-:-:S05]  /*34d0*/  F2FP.BF16.F32.PACK_AB R6, RZ, R6 ;  /* 0x00000006ff06723e */ /* 0x000fca00000010ff */
[----:B------:R4:W-:Y:S01]  /*34e0*/  STG.E.U16 desc[UR10][R2.64], R6 ;  /* 0x0000000602007986 */ /* 0x0009e2000c10150a */
[----:B------:R-:W-:Y:S05]  /*34f0*/  @P1 BRA `(.L_x_29) ;  /* 0xfffffffc00a41947 */ /* 0x000fea000383ffff */
.L_x_28:
[----:B------:R-:W-:Y:S05]  /*3500*/  BSYNC.RECONVERGENT B0 ;  /* 0x0000000000007941 */ /* 0x000fea0003800200 */
.L_x_27:
[----:B------:R-:W-:Y:S05]  /*3510*/  @P0 EXIT ;  /* 0x000000000000094d */ /* 0x000fea0003800000 */
[C---:B----4-:R-:W-:Y:S01]  /*3520*/  IMAD.WIDE.U32 R2, R5.reuse, 0x2, RZ ;  /* 0x0000000205027825 */ /* 0x050fe200078e00ff */
[----:B------:R-:W4:Y:S01]  /*3530*/  LDCU.64 UR8, c[0x0][0x390] ;  /* 0x00007200ff0877ac */ /* 0x000f220008000a00 */
[----:B--2---:R-:W-:Y:S01]  /*3540*/  MOV R7, UR4 ;  /* 0x0000000400077c02 */ /* 0x004fe20008000f00 */
[----:B------:R-:W-:Y:S01]  /*3550*/  BSSY.RECONVERGENT B0, `(.L_x_30) ;  /* 0x000010a000007945 */ /* 0x000fe20003800200 */
[----:B------:R-:W-:Y:S01]  /*3560*/  IADD3 R0, PT, PT, R5, -UR14, RZ ;  /* 0x8000000e05007c10 */ /* 0x000fe2000fffe0ff */
[----:B------:R-:W2:Y:S02]  /*3570*/  LDCU.64 UR4, c[0x0][0x380] ;  /* 0x00007000ff0477ac */ /* 0x000ea40008000a00 */
[----:B------:R-:W-:-:S03]  /*3580*/  IMAD.WIDE R6, R7, 0x2, R2 ;  /* 0x0000000207067825 */ /* 0x000fc600078e0202 */
[----:B------:R-:W-:-:S05]  /*3590*/  IADD3 R6, P1, PT, R6, 0x4, RZ ;  /* 0x0000000406067810 */ /* 0x000fca0007f3e0ff */
[----:B------:R-:W-:Y:S01]  /*35a0*/  IMAD.X R7, RZ, RZ, R7, P1 ;  /* 0x000000ffff077224 */ /* 0x000fe200008e0607 */
[----:B------:R-:W-:Y:S02]  /*35b0*/  ISETP.GE.AND P1, PT, R0, RZ, PT ;  /* 0x000000ff0000720c */ /* 0x000fe40003f26270 */
[----:B----4-:R-:W-:Y:S02]  /*35c0*/  IADD3 R4, P0, PT, R2, UR8, RZ ;  /* 0x0000000802047c10 */ /* 0x010fe4000ff1e0ff */
[----:B------:R-:W-:Y:S02]  /*35d0*/  IADD3 R2, P2, PT, R6, UR16, RZ ;  /* 0x0000001006027c10 */ /* 0x000fe4000ff5e0ff */
[----:B------:R-:W-:Y:S02]  /*35e0*/  IADD3 R4, P3, PT, R4, 0x4, RZ ;  /* 0x0000000404047810 */ /* 0x000fe40007f7e0ff */
[----:B--2---:R-:W-:Y:S02]  /*35f0*/  IADD3 R6, P4, PT, R6, UR4, RZ ;  /* 0x0000000406067c10 */ /* 0x004fe4000ff9e0ff */
[----:B------:R-:W-:-:S02]  /*3600*/  IADD3.X R5, PT, PT, RZ, UR9, R3, P3, P0 ;  /* 0x00000009ff057c10 */ /* 0x000fc40009fe0403 */
[C---:B------:R-:W-:Y:S02]  /*3610*/  IADD3.X R3, PT, PT, R7.reuse, UR17, RZ, P2, !PT ;  /* 0x0000001107037c10 */ /* 0x040fe400097fe4ff */
[----:B------:R-:W-:Y:S01]  /*3620*/  IADD3.X R7, PT, PT, R7, UR5, RZ, P4, !PT ;  /* 0x0000000507077c10 */ /* 0x000fe2000a7fe4ff */
[----:B------:R-:W-:Y:S06]  /*3630*/  @P1 BRA `(.L_x_31) ;  /* 0x0000000c00ec1947 */ /* 0x000fec0003800000 */
[----:B01----:R-:W-:Y:S01]  /*3640*/  IADD3 R8, PT, PT, -R0, RZ, RZ ;  /* 0x000000ff00087210 */ /* 0x003fe20007ffe1ff */
[----:B------:R-:W-:Y:S01]  /*3650*/  BSSY.RECONVERGENT B1, `(.L_x_32) ;  /* 0x00000a0000017945 */ /* 0x000fe20003800200 */
[----:B------:R-:W-:Y:S02]  /*3660*/  PLOP3.LUT P0, PT, PT, PT, PT, 0x80, 0x8 ;  /* 0x000000000008781c */ /* 0x000fe40003f0f070 */
[----:B------:R-:W-:-:S13]  /*3670*/  ISETP.GT.AND P1, PT, R8, 0xc, PT ;  /* 0x0000000c0800780c */ /* 0x000fda0003f24270 */
[----:B------:R-:W-:Y:S05]  /*3680*/  @!P1 BRA `(.L_x_33) ;  /* 0x0000000800709947 */ /* 0x000fea0003800000 */
[----:B------:R-:W-:-:S13]  /*3690*/  PLOP3.LUT P0, PT, PT, PT, PT, 0x8, 0x80 ;  /* 0x000000000080781c */ /* 0x000fda0003f0e170 */
.L_x_34:
[----:B------:R-:W2:Y:S04]  /*36a0*/  LDG.E.U16 R8, desc[UR10][R2.64+-0x4] ;  /* 0xfffffc0a02087981 */ /* 0x000ea8000c1e1500 */
[----:B------:R-:W4:Y:S01]  /*36b0*/  LDG.E.U16 R9, desc[UR10][R4.64+-0x4] ;  /* 0xfffffc0a04097981 */ /* 0x000f22000c1e1500 */
[----:B--2---:R-:W-:Y:S01]  /*36c0*/  IMAD.U32 R8, R8, 0x10000, RZ ;  /* 0x0001000008087824 */ /* 0x004fe200078e00ff */
[----:B----4-:R-:W-:-:S03]  /*36d0*/  SHF.L.U32 R9, R9, 0x10, RZ ;  /* 0x0000001009097819 */ /* 0x010fc600000006ff */
[----:B------:R-:W-:-:S04]  /*36e0*/  FMUL R8, R8, UR6 ;  /* 0x0000000608087c20 */ /* 0x000fc80008400000 */
[----:B------:R-:W-:-:S05]  /*36f0*/  FMUL R8, R9, R8 ;  /* 0x0000000809087220 */ /* 0x000fca0000400000 */
[----:B------:R-:W-:-:S04]  /*3700*/  F2FP.BF16.F32.PACK_AB R8, RZ, R8 ;  /* 0x00000008ff08723e */ /* 0x000fc800000010ff */
[----:B------:R-:W-:-:S05]  /*3710*/  PRMT R10, R8, 0x7610, R10 ;  /* 0x00007610080a7816 */ /* 0x000fca000000000a */
[----:B------:R0:W-:Y:S04]  /*3720*/  STG.E.U16 desc[UR10][R6.64+-0x4], R10 ;  /* 0xfffffc0a06007986 */ /* 0x0001e8000c10150a */
[----:B------:R-:W2:Y:S04]  /*3730*/  LDG.E.U16 R8, desc[UR10][R2.64+-0x2] ;  /* 0xfffffe0a02087981 */ /* 0x000ea8000c1e1500 */
[----:B------:R-:W4:Y:S01]  /*3740*/  LDG.E.U16 R9, desc[UR10][R4.64+-0x2] ;  /* 0xfffffe0a04097981 */ /* 0x000f22000c1e1500 */
[----:B--2---:R-:W-:Y:S01]  /*3750*/  SHF.L.U32 R8, R8, 0x10, RZ ;  /* 0x0000001008087819 */ /* 0x004fe200000006ff */
[----:B----4-:R-:W-:-:S04]  /*3760*/  IMAD.U32 R9, R9, 0x10000, RZ ;  /* 0x0001000009097824 */ /* 0x010fc800078e00ff */
[----:B------:R-:W-:-:S04]  /*3770*/  FMUL R8, R8, UR6 ;  /* 0x0000000608087c20 */ /* 0x000fc80008400000 */
[----:B------:R-:W-:-:S05]  /*3780*/  FMUL R8, R9, R8 ;  /* 0x0000000809087220 */ /* 0x000fca0000400000 */
[----:B------:R-:W-:-:S04]  /*3790*/  F2FP.BF16.F32.PACK_AB R8, RZ, R8 ;  /* 0x00000008ff08723e */ /* 0x000fc800000010ff */
[----:B------:R-:W-:-:S05]  /*37a0*/  PRMT R11, R8, 0x7610, R11 ;  /* 0x00007610080b7816 */ /* 0x000fca000000000b */
[----:B------:R1:W-:Y:S04]  /*37b0*/  STG.E.U16 desc[UR10][R6.64+-0x2], R11 ;  /* 0xfffffe0b06007986 */ /* 0x0003e8000c10150a */
[----:B------:R-:W2:Y:S04]  /*37c0*/  LDG.E.U16 R8, desc[UR10][R2.64] ;  /* 0x0000000a02087981 */ /* 0x000ea8000c1e1500 */
[----:B------:R-:W4:Y:S01]  /*37d0*/  LDG.E.U16 R9, desc[UR10][R4.64] ;  /* 0x0000000a04097981 */ /* 0x000f22000c1e1500 */
[----:B--2---:R-:W-:Y:S02]  /*37e0*/  SHF.L.U32 R8, R8, 0x10, RZ ;  /* 0x0000001008087819 */ /* 0x004fe400000006ff */
[----:B----4-:R-:W-:-:S03]  /*37f0*/  SHF.L.U32 R9, R9, 0x10, RZ ;  /* 0x0000001009097819 */ /* 0x010fc600000006ff */
[----:B------:R-:W-:-:S04]  /*3800*/  FMUL R8, R8, UR6 ;  /* 0x0000000608087c20 */ /* 0x000fc80008400000 */
[----:B------:R-:W-:-:S05]  /*3810*/  FMUL R8, R9, R8 ;  /* 0x0000000809087220 */ /* 0x000fca0000400000 */
[----:B------:R-:W-:-:S04]  /*3820*/  F2FP.BF16.F32.PACK_AB R8, RZ, R8 ;  /* 0x00000008ff08723e */ /* 0x000fc800000010ff */
[----:B0-----:R-:W-:-:S05]  /*3830*/  PRMT R10, R8, 0x7610, R10 ;  /* 0x00007610080a7816 */ /* 0x001fca000000000a */
[----:B------:R0:W-:Y:S04]  /*3840*/  STG.E.U16 desc[UR10][R6.64], R10 ;  /* 0x0000000a06007986 */ /* 0x0001e8000c10150a */
[----:B------:R-:W2:Y:S04]  /*3850*/  LDG.E.U16 R8, desc[UR10][R2.64+0x2] ;  /* 0x0000020a02087981 */ /* 0x000ea8000c1e1500 */
[----:B------:R-:W4:Y:S01]  /*3860*/  LDG.E.U16 R9, desc[UR10][R4.64+0x2] ;  /* 0x0000020a04097981 */ /* 0x000f22000c1e1500 */
[----:B--2---:R-:W-:Y:S01]  /*3870*/  IMAD.U32 R8, R8, 0x10000, RZ ;  /* 0x0001000008087824 */ /* 0x004fe200078e00ff */
[----:B----4-:R-:W-:-:S03]  /*3880*/  SHF.L.U32 R9, R9, 0x10, RZ ;  /* 0x0000001009097819 */ /* 0x010fc600000006ff */
[----:B------:R-:W-:-:S04]  /*3890*/  FMUL R8, R8, UR6 ;  /* 0x0000000608087c20 */ /* 0x000fc80008400000 */
[----:B------:R-:W-:-:S05]  /*38a0*/  FMUL R8, R9, R8 ;  /* 0x0000000809087220 */ /* 0x000fca0000400000 */
[----:B------:R-:W-:-:S04]  /*38b0*/  F2FP.BF16.F32.PACK_AB R8, RZ, R8 ;  /* 0x00000008ff08723e */ /* 0x000fc800000010ff */
[----:B-1----:R-:W-:-:S05]  /*38c0*/  PRMT R11, R8, 0x7610, R11 ;  /* 0x00007610080b7816 */ /* 0x002fca000000000b */
        /* <DEDUP_REMOVED lines=8> */
[----:B0-----:R-:W-:-:S05]  /*3950*/  PRMT R10, R8, 0x7610, R10 ;  /* 0x00007610080a7816 */ /* 0x001fca000000000a */
        /* <DEDUP_REMOVED lines=26> */
[----:B-1----:R-:W-:-:S05]  /*3b00*/  PRMT R11, R8, 0x7610, R11 ;  /* 0x00007610080b7816 */ /* 0x002fca000000000b */
        /* <DEDUP_REMOVED lines=63> */
[----:B------:R-:W-:Y:S04]  /*3f00*/  STG.E.U16 desc[UR10][R6.64+0x18], R10 ;  /* 0x0000180a06007986 */ /* 0x000fe8000c10150a */
[----:B------:R0:W2:Y:S04]  /*3f10*/  LDG.E.U16 R8, desc[UR10][R2.64+0x1a] ;  /* 0x00001a0a02087981 */ /* 0x0000a8000c1e1500 */
[----:B------:R4:W5:Y:S01]  /*3f20*/  LDG.E.U16 R9, desc[UR10][R4.64+0x1a] ;  /* 0x00001a0a04097981 */ /* 0x000962000c1e1500 */
[----:B------:R-:W-:-:S04]  /*3f30*/  IADD3 R0, PT, PT, R0, 0x10, RZ ;  /* 0x0000001000007810 */ /* 0x000fc80007ffe0ff */
[----:B------:R-:W-:Y:S02]  /*3f40*/  ISETP.GE.AND P1, PT, R0, -0xc, PT ;  /* 0xfffffff40000780c */ /* 0x000fe40003f26270 */
[----:B0-----:R-:W-:Y:S02]  /*3f50*/  IADD3 R2, P2, PT, R2, 0x20, RZ ;  /* 0x0000002002027810 */ /* 0x001fe40007f5e0ff */
[----:B----4-:R-:W-:-:S03]  /*3f60*/  IADD3 R4, P3, PT, R4, 0x20, RZ ;  /* 0x0000002004047810 */ /* 0x010fc60007f7e0ff */
[----:B------:R-:W-:Y:S01]  /*3f70*/  IMAD.X R3, RZ, RZ, R3, P2 ;  /* 0x000000ffff037224 */ /* 0x000fe200010e0603 */
[----:B------:R-:W-:Y:S01]  /*3f80*/  IADD3.X R5, PT, PT, RZ, R5, RZ, P3, !PT ;  /* 0x00000005ff057210 */ /* 0x000fe20001ffe4ff */
[----:B--2---:R-:W-:Y:S01]  /*3f90*/  IMAD.U32 R8, R8, 0x10000, RZ ;  /* 0x0001000008087824 */ /* 0x004fe200078e00ff */
[----:B-----5:R-:W-:-:S03]  /*3fa0*/  SHF.L.U32 R9, R9, 0x10, RZ ;  /* 0x0000001009097819 */ /* 0x020fc600000006ff */
[----:B------:R-:W-:-:S04]  /*3fb0*/  FMUL R8, R8, UR6 ;  /* 0x0000000608087c20 */ /* 0x000fc80008400000 */
[----:B------:R-:W-:-:S05]  /*3fc0*/  FMUL R8, R9, R8 ;  /* 0x0000000809087220 */ /* 0x000fca0000400000 */
[----:B------:R-:W-:-:S04]  /*3fd0*/  F2FP.BF16.F32.PACK_AB R8, RZ, R8 ;  /* 0x00000008ff08723e */ /* 0x000fc800000010ff */
[----:B-1----:R-:W-:Y:S02]  /*3fe0*/  PRMT R11, R8, 0x7610, R11 ;  /* 0x00007610080b7816 */ /* 0x002fe4000000000b */
[----:B------:R-:W-:-:S03]  /*3ff0*/  IADD3 R8, P4, PT, R6, 0x20, RZ ;  /* 0x0000002006087810 */ /* 0x000fc60007f9e0ff */
[----:B------:R0:W-:Y:S01]  /*4000*/  STG.E.U16 desc[UR10][R6.64+0x1a], R11 ;  /* 0x00001a0b06007986 */ /* 0x0001e2000c10150a */
[----:B------:R-:W-:Y:S01]  /*4010*/  IADD3.X R9, PT, PT, RZ, R7, RZ, P4, !PT ;  /* 0x00000007ff097210 */ /* 0x000fe200027fe4ff */
[----:B0-----:R-:W-:-:S03]  /*4020*/  IMAD.MOV.U32 R6, RZ, RZ, R8 ;  /* 0x000000ffff067224 */ /* 0x001fc600078e0008 */
[----:B------:R-:W-:Y:S01]  /*4030*/  MOV R7, R9 ;  /* 0x0000000900077202 */ /* 0x000fe20000000f00 */
[----:B------:R-:W-:Y:S06]  /*4040*/  @!P1 BRA `(.L_x_34) ;  /* 0xfffffff400949947 */ /* 0x000fec000383ffff */
.L_x_33:
[----:B------:R-:W-:Y:S05]  /*4050*/  BSYNC.RECONVERGENT B1 ;  /* 0x0000000000017941 */ /* 0x000fea0003800200 */
.L_x_32:
[----:B------:R-:W-:Y:S01]  /*4060*/  IADD3 R8, PT, PT, -R0, RZ, RZ ;  /* 0x000000ff00087210 */ /* 0x000fe20007ffe1ff */
[----:B------:R-:W-:Y:S03]  /*4070*/  BSSY.RECONVERGENT B1, `(.L_x_35) ;  /* 0x0000055000017945 */ /* 0x000fe60003800200 */
[----:B------:R-:W-:-:S13]  /*4080*/  ISETP.GT.AND P1, PT, R8, 0x4, PT ;  /* 0x000000040800780c */ /* 0x000fda0003f24270 */
[----:B------:R-:W-:Y:S05]  /*4090*/  @!P1 BRA `(.L_x_36) ;  /* 0x0000000400489947 */ /* 0x000fea0003800000 */
        /* <DEDUP_REMOVED lines=65> */
[----:B------:R-:W-:Y:S02]  /*44b0*/  PLOP3.LUT P0, PT, PT, PT, PT, 0x8, 0x80 ;  /* 0x000000000080781c */ /* 0x000fe40003f0e170 */
[----:B------:R-:W-:-:S02]  /*44c0*/  IADD3 R0, PT, PT, R0, 0x8, RZ ;  /* 0x0000000800007810 */ /* 0x000fc40007ffe0ff */
[----:B0-----:R-:W-:Y:S02]  /*44d0*/  IADD3 R2, P1, PT, R2, 0x10, RZ ;  /* 0x0000001002027810 */ /* 0x001fe40007f3e0ff */
[----:B----4-:R-:W-:Y:S02]  /*44e0*/  IADD3 R4, P2, PT, R4, 0x10, RZ ;  /* 0x0000001004047810 */ /* 0x010fe40007f5e0ff */
[----:B------:R-:W-:Y:S02]  /*44f0*/  IADD3.X R3, PT, PT, RZ, R3, RZ, P1, !PT ;  /* 0x00000003ff037210 */ /* 0x000fe40000ffe4ff */
[----:B------:R-:W-:Y:S02]  /*4500*/  IADD3.X R5, PT, PT, RZ, R5, RZ, P2, !PT ;  /* 0x00000005ff057210 */ /* 0x000fe400017fe4ff */
[----:B--2---:R-:W-:Y:S01]  /*4510*/  SHF.L.U32 R8, R8, 0x10, RZ ;  /* 0x0000001008087819 */ /* 0x004fe200000006ff */
[----:B-----5:R-:W-:-:S04]  /*4520*/  IMAD.U32 R9, R9, 0x10000, RZ ;  /* 0x0001000009097824 */ /* 0x020fc800078e00ff */
[----:B------:R-:W-:-:S04]  /*4530*/  FMUL R8, R8, UR6 ;  /* 0x0000000608087c20 */ /* 0x000fc80008400000 */
[----:B------:R-:W-:-:S05]  /*4540*/  FMUL R8, R9, R8 ;  /* 0x0000000809087220 */ /* 0x000fca0000400000 */
[----:B------:R-:W-:-:S04]  /*4550*/  F2FP.BF16.F32.PACK_AB R8, RZ, R8 ;  /* 0x00000008ff08723e */ /* 0x000fc800000010ff */
[----:B-1----:R-:W-:Y:S02]  /*4560*/  PRMT R11, R8, 0x7610, R11 ;  /* 0x00007610080b7816 */ /* 0x002fe4000000000b */
[----:B------:R-:W-:-:S03]  /*4570*/  IADD3 R8, P3, PT, R6, 0x10, RZ ;  /* 0x0000001006087810 */ /* 0x000fc60007f7e0ff */
[----:B------:R0:W-:Y:S02]  /*4580*/  STG.E.U16 desc[UR10][R6.64+0xa], R11 ;  /* 0x00000a0b06007986 */ /* 0x0001e4000c10150a */
[----:B------:R-:W-:Y:S01]  /*4590*/  IMAD.X R9, RZ, RZ, R7, P3 ;  /* 0x000000ffff097224 */ /* 0x000fe200018e0607 */
[----:B0-----:R-:W-:-:S03]  /*45a0*/  MOV R6, R8 ;  /* 0x0000000800067202 */ /* 0x001fc60000000f00 */
[----:B------:R-:W-:-:S07]  /*45b0*/  IMAD.MOV.U32 R7, RZ, RZ, R9 ;  /* 0x000000ffff077224 */ /* 0x000fce00078e0009 */
.L_x_36:
[----:B------:R-:W-:Y:S05]  /*45c0*/  BSYNC.RECONVERGENT B1 ;  /* 0x0000000000017941 */ /* 0x000fea0003800200 */
.L_x_35:
[----:B------:R-:W-:-:S13]  /*45d0*/  ISETP.NE.OR P0, PT, R0, RZ, P0 ;  /* 0x000000ff0000720c */ /* 0x000fda0000705670 */
[----:B------:R-:W-:Y:S05]  /*45e0*/  @!P0 EXIT ;  /* 0x000000000000894d */ /* 0x000fea0003800000 */
.L_x_31:
[----:B------:R-:W-:Y:S05]  /*45f0*/  BSYNC.RECONVERGENT B0 ;  /* 0x0000000000007941 */ /* 0x000fea0003800200 */
.L_x_30:
[----:B01----:R-:W2:Y:S04]  /*4600*/  LDG.E.U16 R8, desc[UR10][R2.64+-0x4] ;  /* 0xfffffc0a02087981 */ /* 0x003ea8000c1e1500 */
[----:B------:R-:W4:Y:S01]  /*4610*/  LDG.E.U16 R9, desc[UR10][R4.64+-0x4] ;  /* 0xfffffc0a04097981 */ /* 0x000f22000c1e1500 */
[----:B--2---:R-:W-:Y:S02]  /*4620*/  SHF.L.U32 R8, R8, 0x10, RZ ;  /* 0x0000001008087819 */ /* 0x004fe400000006ff */
        /* <DEDUP_REMOVED lines=23> */
[----:B------:R-:W-:Y:S04]  /*47a0*/  STG.E.U16 desc[UR10][R6.64], R10 ;  /* 0x0000000a06007986 */ /* 0x000fe8000c10150a */
[----:B------:R0:W2:Y:S04]  /*47b0*/  LDG.E.U16 R8, desc[UR10][R2.64+0x2] ;  /* 0x0000020a02087981 */ /* 0x0000a8000c1e1500 */
[----:B------:R4:W5:Y:S01]  /*47c0*/  LDG.E.U16 R9, desc[UR10][R4.64+0x2] ;  /* 0x0000020a04097981 */ /* 0x000962000c1e1500 */
[----:B------:R-:W-:-:S05]  /*47d0*/  VIADD R0, R0, 0x4 ;  /* 0x0000000400007836 */ /* 0x000fca0000000000 */
[----:B------:R-:W-:Y:S02]  /*47e0*/  ISETP.NE.AND P0, PT, R0, RZ, PT ;  /* 0x000000ff0000720c */ /* 0x000fe40003f05270 */
[----:B0-----:R-:W-:Y:S02]  /*47f0*/  IADD3 R2, P1, PT, R2, 0x8, RZ ;  /* 0x0000000802027810 */ /* 0x001fe40007f3e0ff */
[----:B----4-:R-:W-:Y:S02]  /*4800*/  IADD3 R4, P2, PT, R4, 0x8, RZ ;  /* 0x0000000804047810 */ /* 0x010fe40007f5e0ff */
[----:B------:R-:W-:Y:S02]  /*4810*/  IADD3.X R3, PT, PT, RZ, R3, RZ, P1, !PT ;  /* 0x00000003ff037210 */ /* 0x000fe40000ffe4ff */
[----:B------:R-:W-:Y:S02]  /*4820*/  IADD3.X R5, PT, PT, RZ, R5, RZ, P2, !PT ;  /* 0x00000005ff057210 */ /* 0x000fe400017fe4ff */
[----:B--2---:R-:W-:-:S02]  /*4830*/  SHF.L.U32 R8, R8, 0x10, RZ ;  /* 0x0000001008087819 */ /* 0x004fc400000006ff */
[----:B-----5:R-:W-:-:S03]  /*4840*/  SHF.L.U32 R9, R9, 0x10, RZ ;  /* 0x0000001009097819 */ /* 0x020fc600000006ff */
[----:B------:R-:W-:-:S04]  /*4850*/  FMUL R8, R8, UR6 ;  /* 0x0000000608087c20 */ /* 0x000fc80008400000 */
[----:B------:R-:W-:-:S05]  /*4860*/  FMUL R8, R9, R8 ;  /* 0x0000000809087220 */ /* 0x000fca0000400000 */
[----:B------:R-:W-:-:S04]  /*4870*/  F2FP.BF16.F32.PACK_AB R8, RZ, R8 ;  /* 0x00000008ff08723e */ /* 0x000fc800000010ff */
[----:B-1----:R-:W-:Y:S02]  /*4880*/  PRMT R11, R8, 0x7610, R11 ;  /* 0x00007610080b7816 */ /* 0x002fe4000000000b */
[----:B------:R-:W-:-:S03]  /*4890*/  IADD3 R8, P3, PT, R6, 0x8, RZ ;  /* 0x0000000806087810 */ /* 0x000fc60007f7e0ff */
[----:B------:R0:W-:Y:S02]  /*48a0*/  STG.E.U16 desc[UR10][R6.64+0x2], R11 ;  /* 0x0000020b06007986 */ /* 0x0001e4000c10150a */
[----:B------:R-:W-:Y:S01]  /*48b0*/  IMAD.X R9, RZ, RZ, R7, P3 ;  /* 0x000000ffff097224 */ /* 0x000fe200018e0607 */
[----:B0-----:R-:W-:-:S04]  /*48c0*/  MOV R6, R8 ;  /* 0x0000000800067202 */ /* 0x001fc80000000f00 */
[----:B------:R-:W-:Y:S01]  /*48d0*/  MOV R7, R9 ;  /* 0x0000000900077202 */ /* 0x000fe20000000f00 */
[----:B------:R-:W-:Y:S06]  /*48e0*/  @P0 BRA `(.L_x_30) ;  /* 0xfffffffc00440947 */ /* 0x000fec000383ffff */
[----:B------:R-:W-:Y:S05]  /*48f0*/  EXIT ;  /* 0x000000000000794d */ /* 0x000fea0003800000 */
.L_x_17:
[----:B------:R-:W-:Y:S02]  /*4900*/  HFMA2 R15, -RZ, RZ, 0, 1.847743988037109375e-06 ;  /* 0x0000001fff0f7431 */ /* 0x000fe400000001ff */
[----:B------:R-:W-:Y:S01]  /*4910*/  IMAD.MOV.U32 R13, RZ, RZ, 0x10 ;  /* 0x00000010ff0d7424 */ /* 0x000fe200078e00ff */
[----:B------:R-:W-:-:S07]  /*4920*/  MOV R10, 0xffffffff ;  /* 0xffffffff000a7802 */ /* 0x000fce0000000f00 */
[----:B-1----:R-:W-:Y:S05]  /*4930*/  WARPSYNC.COLLECTIVE R10, `(.L_x_37) ;  /* 0x000000000a087348 */ /* 0x002fea0003c00000 */
[----:B-1----:R0:W1:Y:S02]  /*4940*/  SHFL.DOWN P1, R11, R4, R13, R15 ;  /* 0x0800000d040b7389 */ /* 0x002064000002000f */
[----:B01----:R-:W-:Y:S05]  /*4950*/  ENDCOLLECTIVE ;  /* 0x000000000000791b */ /* 0x003fea0003800000 */
.L_x_37:
[----:B------:R-:W-:Y:S02]  /*4960*/  HFMA2 R13, -RZ, RZ, 0, 4.76837158203125e-07 ;  /* 0x00000008ff0d7431 */ /* 0x000fe400000001ff */
[----:B------:R-:W-:-:S04]  /*4970*/  IMAD.MOV.U32 R7, RZ, RZ, R11 ;  /* 0x000000ffff077224 */ /* 0x000fc800078e000b */
[----:B------:R-:W-:-:S05]  /*4980*/  FADD R7, R7, R4 ;  /* 0x0000000407077221 */ /* 0x000fca0000000000 */
[----:B------:R-:W-:-:S07]  /*4990*/  MOV R4, R7 ;  /* 0x0000000700047202 */ /* 0x000fce0000000f00 */
[----:B------:R-:W-:Y:S05]  /*49a0*/  WARPSYNC.COLLECTIVE R10, `(.L_x_38) ;  /* 0x000000000a087348 */ /* 0x000fea0003c00000 */
[----:B------:R0:W1:Y:S02]  /*49b0*/  SHFL.DOWN P1, R11, R4, R13, R15 ;  /* 0x0800000d040b7389 */ /* 0x000064000002000f */
[----:B01----:R-:W-:Y:S05]  /*49c0*/  ENDCOLLECTIVE ;  /* 0x000000000000791b */ /* 0x003fea0003800000 */
.L_x_38:
[----:B------:R-:W-:Y:S02]  /*49d0*/  HFMA2 R13, -RZ, RZ, 0, 2.384185791015625e-07 ;  /* 0x00000004ff0d7431 */ /* 0x000fe400000001ff */
[----:B------:R-:W-:-:S04]  /*49e0*/  IMAD.MOV.U32 R6, RZ, RZ, R11 ;  /* 0x000000ffff067224 */ /* 0x000fc800078e000b */
[----:B------:R-:W-:-:S05]  /*49f0*/  FADD R6, R7, R6 ;  /* 0x0000000607067221 */ /* 0x000fca0000000000 */
[----:B------:R-:W-:-:S07]  /*4a00*/  MOV R4, R6 ;  /* 0x0000000600047202 */ /* 0x000fce0000000f00 */
[----:B------:R-:W-:Y:S05]  /*4a10*/  WARPSYNC.COLLECTIVE R10, `(.L_x_39) ;  /* 0x000000000a087348 */ /* 0x000fea0003c00000 */
[----:B------:R0:W1:Y:S02]  /*4a20*/  SHFL.DOWN P1, R11, R4, R13, R15 ;  /* 0x0800000d040b7389 */ /* 0x000064000002000f */
[----:B01----:R-:W-:Y:S05]  /*4a30*/  ENDCOLLECTIVE ;  /* 0x000000000000791b */ /* 0x003fea0003800000 */
.L_x_39:
[----:B------:R-:W-:Y:S02]  /*4a40*/  HFMA2 R13, -RZ, RZ, 0, 1.1920928955078125e-07 ;  /* 0x00000002ff0d7431 */ /* 0x000fe400000001ff */
[----:B------:R-:W-:-:S04]  /*4a50*/  IMAD.MOV.U32 R9, RZ, RZ, R11 ;  /* 0x000000ffff097224 */ /* 0x000fc800078e000b */
[----:B------:R-:W-:-:S05]  /*4a60*/  FADD R9, R6, R9 ;  /* 0x0000000906097221 */ /* 0x000fca0000000000 */
[----:B------:R-:W-:-:S07]  /*4a70*/  MOV R4, R9 ;  /* 0x0000000900047202 */ /* 0x000fce0000000f00 */
[----:B------:R-:W-:Y:S05]  /*4a80*/  WARPSYNC.COLLECTIVE R10, `(.L_x_40) ;  /* 0x000000000a087348 */ /* 0x000fea0003c00000 */
[----:B------:R0:W1:Y:S02]  /*4a90*/  SHFL.DOWN P1, R11, R4, R13, R15 ;  /* 0x0800000d040b7389 */ /* 0x000064000002000f */
[----:B01----:R-:W-:Y:S05]  /*4aa0*/  ENDCOLLECTIVE ;  /* 0x000000000000791b */ /* 0x003fea0003800000 */
.L_x_40:
[----:B------:R-:W-:Y:S02]  /*4ab0*/  HFMA2 R13, -RZ, RZ, 0, 5.9604644775390625e-08 ;  /* 0x00000001ff0d7431 */ /* 0x000fe400000001ff */
[----:B------:R-:W-:-:S04]  /*4ac0*/  IMAD.MOV.U32 R8, RZ, RZ, R11 ;  /* 0x000000ffff087224 */ /* 0x000fc800078e000b */
[----:B------:R-:W-:-:S05]  /*4ad0*/  FADD R8, R9, R8 ;  /* 0x0000000809087221 */ /* 0x000fca0000000000 */
[----:B------:R-:W-:-:S07]  /*4ae0*/  MOV R4, R8 ;  /* 0x0000000800047202 */ /* 0x000fce0000000f00 */
[----:B------:R-:W-:Y:S05]  /*4af0*/  WARPSYNC.COLLECTIVE R10, `(.L_x_41) ;  /* 0x000000000a087348 */ /* 0x000fea0003c00000 */
[----:B------:R0:W1:Y:S02]  /*4b00*/  SHFL.DOWN P1, R11, R4, R13, R15 ;  /* 0x0800000d040b7389 */ /* 0x000064000002000f */
[----:B01----:R-:W-:Y:S05]  /*4b10*/  ENDCOLLECTIVE ;  /* 0x000000000000791b */ /* 0x003fea0003800000 */
.L_x_41:
[----:B------:R-:W-:Y:S05]  /*4b20*/  BRA `(.L_x_42) ;  /* 0xffffffd0001c7947 */ /* 0x000fea000383ffff */
.L_x_43:
[----:B------:R-:W-:-:S00]  /*4b30*/  BRA `(.L_x_43) ;  /* 0xfffffffc00fc7947 */ /* 0x000fc0000383ffff */
[----:B------:R-:W-:-:S00]  /*4b40*/  NOP ;  /* 0x0000000000007918 */ /* 0x000fc00000000000 */
        /* <DEDUP_REMOVED lines=11> */
.L_x_44:


//--------------------- .nv.shared._Z19rmsnorm_bf16_kernelP13__nv_bfloat16PKS_S2_if --------------------------
	.section	.nv.shared._Z19rmsnorm_bf16_kernelP13__nv_bfloat16PKS_S2_if,"aw",@nobits
	.sectionflags	@""
	.align	4
.nv.shared._Z19rmsnorm_bf16_kernelP13__nv_bfloat16PKS_S2_if:
	.zero		1156


//--------------------- .nv.shared.reserved.0     --------------------------
	.section	.nv.shared.reserved.0,"aw",@nobits
	.weak		__nv_reservedSMEM_offset_0_alias
	.size		__nv_reservedSMEM_offset_0_alias, 0, 64
	.other		__nv_reservedSMEM_offset_0_alias,@"STO_CUDA_RESERVED_SHARED STV_DEFAULT"
__nv_reservedSMEM_offset_0_alias:
	.zero		0
	.zero		64


//--------------------- .nv.constant0._Z19rmsnorm_bf16_kernelP13__nv_bfloat16PKS_S2_if --------------------------
	.section	.nv.constant0._Z19rmsnorm_bf16_kernelP13__nv_bfloat16PKS_S2_if,"a",@progbits
	.sectionflags	@""
	.align	4
.nv.constant0._Z19rmsnorm_bf16_kernelP13__nv_bfloat16PKS_S2_if:
	.zero		928


//--------------------- SYMBOLS --------------------------

	.type		.nv.reservedSmem.offset0,@object
	.size		.nv.reservedSmem.offset0,0x4
	.type		.nv.reservedSmem.cap,@object
	.size		.nv.reservedSmem.cap,0x4
